//
// Generated by NVIDIA NVVM Compiler
//
// Compiler Build ID: CL-36424714
// Cuda compilation tools, release 13.0, V13.0.88
// Based on NVVM 20.0.0
//

.version 9.0
.target sm_100
.address_size 64

	// .globl	_Z28Matrix_Multiplication_KernelPKfS0_Pfi
// _ZZ28Matrix_Multiplication_KernelPKfS0_PfiE2As has been demoted
// _ZZ28Matrix_Multiplication_KernelPKfS0_PfiE2Bs has been demoted

.visible .entry _Z28Matrix_Multiplication_KernelPKfS0_Pfi(
	.param .u64 .ptr .align 1 _Z28Matrix_Multiplication_KernelPKfS0_Pfi_param_0,
	.param .u64 .ptr .align 1 _Z28Matrix_Multiplication_KernelPKfS0_Pfi_param_1,
	.param .u64 .ptr .align 1 _Z28Matrix_Multiplication_KernelPKfS0_Pfi_param_2,
	.param .u32 _Z28Matrix_Multiplication_KernelPKfS0_Pfi_param_3
)
{
	.reg .pred 	%p<73>;
	.reg .b32 	%r<86>;
	.reg .b32 	%f<834>;
	.reg .b64 	%rd<53>;
	// demoted variable
	.shared .align 4 .b8 _ZZ28Matrix_Multiplication_KernelPKfS0_PfiE2As[4224];
	// demoted variable
	.shared .align 4 .b8 _ZZ28Matrix_Multiplication_KernelPKfS0_PfiE2Bs[4224];
	ld.param.u64 	%rd8, [_Z28Matrix_Multiplication_KernelPKfS0_Pfi_param_2];
	ld.param.u32 	%r25, [_Z28Matrix_Multiplication_KernelPKfS0_Pfi_param_3];
	cvta.to.global.u64 	%rd1, %rd8;
	mov.u32 	%r27, %ctaid.x;
	mov.u32 	%r28, %ctaid.y;
	mov.u32 	%r1, %tid.x;
	mov.u32 	%r29, %tid.y;
	shl.b32 	%r31, %r28, 5;
	shl.b32 	%r32, %r29, 2;
	add.s32 	%r2, %r31, %r32;
	shl.b32 	%r33, %r27, 5;
	shl.b32 	%r34, %r1, 2;
	add.s32 	%r3, %r33, %r34;
	setp.lt.u32 	%p2, %r3, 2048;
	shl.b32 	%r35, %r29, 13;
	mul.lo.s32 	%r36, %r29, 528;
	mov.u32 	%r37, _ZZ28Matrix_Multiplication_KernelPKfS0_PfiE2As;
	add.s32 	%r4, %r37, %r36;
	setp.lt.u32 	%p3, %r29, 8;
	and.pred  	%p1, %p2, %p3;
	mov.u32 	%r38, _ZZ28Matrix_Multiplication_KernelPKfS0_PfiE2Bs;
	add.s32 	%r39, %r38, %r36;
	shl.b32 	%r40, %r1, 4;
	add.s32 	%r5, %r39, %r40;
	or.b32  	%r6, %r2, 1;
	or.b32  	%r7, %r2, 2;
	or.b32  	%r8, %r2, 3;
	shl.b32 	%r41, %r28, 17;
	shl.b32 	%r42, %r29, 14;
	add.s32 	%r43, %r41, %r42;
	or.b32  	%r44, %r43, %r34;
	or.b32  	%r84, %r44, 8192;
	add.s32 	%r45, %r3, %r35;
	add.s32 	%r83, %r45, 4096;
	mov.f32 	%f818, 0f00000000;
	mov.b32 	%r85, 4096;
	not.pred 	%p8, %p1;
	mov.f32 	%f819, %f818;
	mov.f32 	%f820, %f818;
	mov.f32 	%f821, %f818;
	mov.f32 	%f822, %f818;
	mov.f32 	%f823, %f818;
	mov.f32 	%f824, %f818;
	mov.f32 	%f825, %f818;
	mov.f32 	%f826, %f818;
	mov.f32 	%f827, %f818;
	mov.f32 	%f828, %f818;
	mov.f32 	%f829, %f818;
	mov.f32 	%f830, %f818;
	mov.f32 	%f831, %f818;
	mov.f32 	%f832, %f818;
	mov.f32 	%f833, %f818;
$L__BB0_1:
	setp.lt.s32 	%p4, %r2, %r25;
	setp.gt.u32 	%p5, %r1, 7;
	add.s32 	%r47, %r84, -8192;
	selp.b32 	%r14, %r47, -1, %p4;
	setp.lt.s32 	%p6, %r14, 0;
	or.pred  	%p7, %p6, %p5;
	@%p7 bra 	$L__BB0_3;
	ld.param.u64 	%rd45, [_Z28Matrix_Multiplication_KernelPKfS0_Pfi_param_0];
	shr.u32 	%r48, %r14, 2;
	cvta.to.global.u64 	%rd9, %rd45;
	mul.wide.u32 	%rd10, %r48, 16;
	add.s64 	%rd11, %rd9, %rd10;
	ld.global.nc.v4.f32 	{%f34, %f35, %f36, %f37}, [%rd11];
	shl.b32 	%r49, %r1, 4;
	add.s32 	%r50, %r4, %r49;
	st.shared.f32 	[%r50], %f34;
	st.shared.f32 	[%r50+4], %f35;
	st.shared.f32 	[%r50+8], %f36;
	st.shared.f32 	[%r50+12], %f37;
$L__BB0_3:
	@%p8 bra 	$L__BB0_5;
	ld.param.u64 	%rd49, [_Z28Matrix_Multiplication_KernelPKfS0_Pfi_param_1];
	add.s32 	%r51, %r83, -4096;
	shr.u32 	%r52, %r51, 2;
	cvta.to.global.u64 	%rd12, %rd49;
	mul.wide.u32 	%rd13, %r52, 16;
	add.s64 	%rd14, %rd12, %rd13;
	ld.global.nc.v4.f32 	{%f38, %f39, %f40, %f41}, [%rd14];
	st.shared.f32 	[%r5], %f38;
	st.shared.f32 	[%r5+4], %f39;
	st.shared.f32 	[%r5+8], %f40;
	st.shared.f32 	[%r5+12], %f41;
$L__BB0_5:
	setp.lt.s32 	%p9, %r6, %r25;
	add.s32 	%r54, %r84, -4096;
	selp.b32 	%r15, %r54, -1, %p9;
	setp.lt.s32 	%p11, %r15, 0;
	or.pred  	%p12, %p11, %p5;
	@%p12 bra 	$L__BB0_7;
	ld.param.u64 	%rd46, [_Z28Matrix_Multiplication_KernelPKfS0_Pfi_param_0];
	shr.u32 	%r55, %r15, 2;
	cvta.to.global.u64 	%rd15, %rd46;
	mul.wide.u32 	%rd16, %r55, 16;
	add.s64 	%rd17, %rd15, %rd16;
	ld.global.nc.v4.f32 	{%f42, %f43, %f44, %f45}, [%rd17];
	shl.b32 	%r56, %r1, 4;
	add.s32 	%r57, %r4, %r56;
	st.shared.f32 	[%r57+132], %f42;
	st.shared.f32 	[%r57+136], %f43;
	st.shared.f32 	[%r57+140], %f44;
	st.shared.f32 	[%r57+144], %f45;
$L__BB0_7:
	@%p8 bra 	$L__BB0_9;
	ld.param.u64 	%rd50, [_Z28Matrix_Multiplication_KernelPKfS0_Pfi_param_1];
	add.s32 	%r58, %r83, -2048;
	shr.u32 	%r59, %r58, 2;
	cvta.to.global.u64 	%rd18, %rd50;
	mul.wide.u32 	%rd19, %r59, 16;
	add.s64 	%rd20, %rd18, %rd19;
	ld.global.nc.v4.f32 	{%f46, %f47, %f48, %f49}, [%rd20];
	st.shared.f32 	[%r5+132], %f46;
	st.shared.f32 	[%r5+136], %f47;
	st.shared.f32 	[%r5+140], %f48;
	st.shared.f32 	[%r5+144], %f49;
$L__BB0_9:
	setp.lt.s32 	%p14, %r7, %r25;
	selp.b32 	%r16, %r84, -1, %p14;
	setp.lt.s32 	%p16, %r16, 0;
	or.pred  	%p17, %p16, %p5;
	@%p17 bra 	$L__BB0_11;
	ld.param.u64 	%rd47, [_Z28Matrix_Multiplication_KernelPKfS0_Pfi_param_0];
	shr.u32 	%r61, %r16, 2;
	cvta.to.global.u64 	%rd21, %rd47;
	mul.wide.u32 	%rd22, %r61, 16;
	add.s64 	%rd23, %rd21, %rd22;
	ld.global.nc.v4.f32 	{%f50, %f51, %f52, %f53}, [%rd23];
	shl.b32 	%r62, %r1, 4;
	add.s32 	%r63, %r4, %r62;
	st.shared.f32 	[%r63+264], %f50;
	st.shared.f32 	[%r63+268], %f51;
	st.shared.f32 	[%r63+272], %f52;
	st.shared.f32 	[%r63+276], %f53;
$L__BB0_11:
	@%p8 bra 	$L__BB0_13;
	ld.param.u64 	%rd51, [_Z28Matrix_Multiplication_KernelPKfS0_Pfi_param_1];
	shr.u32 	%r64, %r83, 2;
	cvta.to.global.u64 	%rd24, %rd51;
	mul.wide.u32 	%rd25, %r64, 16;
	add.s64 	%rd26, %rd24, %rd25;
	ld.global.nc.v4.f32 	{%f54, %f55, %f56, %f57}, [%rd26];
	st.shared.f32 	[%r5+264], %f54;
	st.shared.f32 	[%r5+268], %f55;
	st.shared.f32 	[%r5+272], %f56;
	st.shared.f32 	[%r5+276], %f57;
$L__BB0_13:
	setp.lt.s32 	%p19, %r8, %r25;
	add.s32 	%r66, %r84, 4096;
	selp.b32 	%r17, %r66, -1, %p19;
	setp.lt.s32 	%p21, %r17, 0;
	or.pred  	%p22, %p21, %p5;
	@%p22 bra 	$L__BB0_15;
	ld.param.u64 	%rd48, [_Z28Matrix_Multiplication_KernelPKfS0_Pfi_param_0];
	shr.u32 	%r67, %r17, 2;
	cvta.to.global.u64 	%rd27, %rd48;
	mul.wide.u32 	%rd28, %r67, 16;
	add.s64 	%rd29, %rd27, %rd28;
	ld.global.nc.v4.f32 	{%f58, %f59, %f60, %f61}, [%rd29];
	shl.b32 	%r68, %r1, 4;
	add.s32 	%r69, %r4, %r68;
	st.shared.f32 	[%r69+396], %f58;
	st.shared.f32 	[%r69+400], %f59;
	st.shared.f32 	[%r69+404], %f60;
	st.shared.f32 	[%r69+408], %f61;
$L__BB0_15:
	@%p8 bra 	$L__BB0_17;
	ld.param.u64 	%rd52, [_Z28Matrix_Multiplication_KernelPKfS0_Pfi_param_1];
	add.s32 	%r70, %r83, 2048;
	shr.u32 	%r71, %r70, 2;
	cvta.to.global.u64 	%rd30, %rd52;
	mul.wide.u32 	%rd31, %r71, 16;
	add.s64 	%rd32, %rd30, %rd31;
	ld.global.nc.v4.f32 	{%f62, %f63, %f64, %f65}, [%rd32];
	st.shared.f32 	[%r5+396], %f62;
	st.shared.f32 	[%r5+400], %f63;
	st.shared.f32 	[%r5+404], %f64;
	st.shared.f32 	[%r5+408], %f65;
$L__BB0_17:
	bar.sync 	0;
	ld.shared.f32 	%f66, [%r4];
	shl.b32 	%r72, %r1, 4;
	mov.u32 	%r73, _ZZ28Matrix_Multiplication_KernelPKfS0_PfiE2Bs;
	add.s32 	%r74, %r73, %r72;
	ld.shared.f32 	%f67, [%r74];
	ld.shared.f32 	%f68, [%r4+132];
	ld.shared.f32 	%f69, [%r74+4];
	ld.shared.f32 	%f70, [%r4+264];
	ld.shared.f32 	%f71, [%r74+8];
	ld.shared.f32 	%f72, [%r4+396];
	ld.shared.f32 	%f73, [%r74+12];
	fma.rn.f32 	%f74, %f66, %f67, %f825;
	fma.rn.f32 	%f75, %f66, %f69, %f824;
	fma.rn.f32 	%f76, %f66, %f71, %f823;
	fma.rn.f32 	%f77, %f66, %f73, %f822;
	fma.rn.f32 	%f78, %f68, %f67, %f821;
	fma.rn.f32 	%f79, %f68, %f69, %f820;
	fma.rn.f32 	%f80, %f68, %f71, %f819;
	fma.rn.f32 	%f81, %f68, %f73, %f818;
	fma.rn.f32 	%f82, %f70, %f67, %f826;
	fma.rn.f32 	%f83, %f70, %f69, %f827;
	fma.rn.f32 	%f84, %f70, %f71, %f828;
	fma.rn.f32 	%f85, %f70, %f73, %f829;
	fma.rn.f32 	%f86, %f72, %f67, %f830;
	fma.rn.f32 	%f87, %f72, %f69, %f831;
	fma.rn.f32 	%f88, %f72, %f71, %f832;
	fma.rn.f32 	%f89, %f72, %f73, %f833;
	ld.shared.f32 	%f90, [%r4+4];
	ld.shared.f32 	%f91, [%r74+132];
	ld.shared.f32 	%f92, [%r4+136];
	ld.shared.f32 	%f93, [%r74+136];
	ld.shared.f32 	%f94, [%r4+268];
	ld.shared.f32 	%f95, [%r74+140];
	ld.shared.f32 	%f96, [%r4+400];
	ld.shared.f32 	%f97, [%r74+144];
	fma.rn.f32 	%f98, %f90, %f91, %f74;
	fma.rn.f32 	%f99, %f90, %f93, %f75;
	fma.rn.f32 	%f100, %f90, %f95, %f76;
	fma.rn.f32 	%f101, %f90, %f97, %f77;
	fma.rn.f32 	%f102, %f92, %f91, %f78;
	fma.rn.f32 	%f103, %f92, %f93, %f79;
	fma.rn.f32 	%f104, %f92, %f95, %f80;
	fma.rn.f32 	%f105, %f92, %f97, %f81;
	fma.rn.f32 	%f106, %f94, %f91, %f82;
	fma.rn.f32 	%f107, %f94, %f93, %f83;
	fma.rn.f32 	%f108, %f94, %f95, %f84;
	fma.rn.f32 	%f109, %f94, %f97, %f85;
	fma.rn.f32 	%f110, %f96, %f91, %f86;
	fma.rn.f32 	%f111, %f96, %f93, %f87;
	fma.rn.f32 	%f112, %f96, %f95, %f88;
	fma.rn.f32 	%f113, %f96, %f97, %f89;
	ld.shared.f32 	%f114, [%r4+8];
	ld.shared.f32 	%f115, [%r74+264];
	ld.shared.f32 	%f116, [%r4+140];
	ld.shared.f32 	%f117, [%r74+268];
	ld.shared.f32 	%f118, [%r4+272];
	ld.shared.f32 	%f119, [%r74+272];
	ld.shared.f32 	%f120, [%r4+404];
	ld.shared.f32 	%f121, [%r74+276];
	fma.rn.f32 	%f122, %f114, %f115, %f98;
	fma.rn.f32 	%f123, %f114, %f117, %f99;
	fma.rn.f32 	%f124, %f114, %f119, %f100;
	fma.rn.f32 	%f125, %f114, %f121, %f101;
	fma.rn.f32 	%f126, %f116, %f115, %f102;
	fma.rn.f32 	%f127, %f116, %f117, %f103;
	fma.rn.f32 	%f128, %f116, %f119, %f104;
	fma.rn.f32 	%f129, %f116, %f121, %f105;
	fma.rn.f32 	%f130, %f118, %f115, %f106;
	fma.rn.f32 	%f131, %f118, %f117, %f107;
	fma.rn.f32 	%f132, %f118, %f119, %f108;
	fma.rn.f32 	%f133, %f118, %f121, %f109;
	fma.rn.f32 	%f134, %f120, %f115, %f110;
	fma.rn.f32 	%f135, %f120, %f117, %f111;
	fma.rn.f32 	%f136, %f120, %f119, %f112;
	fma.rn.f32 	%f137, %f120, %f121, %f113;
	ld.shared.f32 	%f138, [%r4+12];
	ld.shared.f32 	%f139, [%r74+396];
	ld.shared.f32 	%f140, [%r4+144];
	ld.shared.f32 	%f141, [%r74+400];
	ld.shared.f32 	%f142, [%r4+276];
	ld.shared.f32 	%f143, [%r74+404];
	ld.shared.f32 	%f144, [%r4+408];
	ld.shared.f32 	%f145, [%r74+408];
	fma.rn.f32 	%f146, %f138, %f139, %f122;
	fma.rn.f32 	%f147, %f138, %f141, %f123;
	fma.rn.f32 	%f148, %f138, %f143, %f124;
	fma.rn.f32 	%f149, %f138, %f145, %f125;
	fma.rn.f32 	%f150, %f140, %f139, %f126;
	fma.rn.f32 	%f151, %f140, %f141, %f127;
	fma.rn.f32 	%f152, %f140, %f143, %f128;
	fma.rn.f32 	%f153, %f140, %f145, %f129;
	fma.rn.f32 	%f154, %f142, %f139, %f130;
	fma.rn.f32 	%f155, %f142, %f141, %f131;
	fma.rn.f32 	%f156, %f142, %f143, %f132;
	fma.rn.f32 	%f157, %f142, %f145, %f133;
	fma.rn.f32 	%f158, %f144, %f139, %f134;
	fma.rn.f32 	%f159, %f144, %f141, %f135;
	fma.rn.f32 	%f160, %f144, %f143, %f136;
	fma.rn.f32 	%f161, %f144, %f145, %f137;
	ld.shared.f32 	%f162, [%r4+16];
	ld.shared.f32 	%f163, [%r74+528];
	ld.shared.f32 	%f164, [%r4+148];
	ld.shared.f32 	%f165, [%r74+532];
	ld.shared.f32 	%f166, [%r4+280];
	ld.shared.f32 	%f167, [%r74+536];
	ld.shared.f32 	%f168, [%r4+412];
	ld.shared.f32 	%f169, [%r74+540];
	fma.rn.f32 	%f170, %f162, %f163, %f146;
	fma.rn.f32 	%f171, %f162, %f165, %f147;
	fma.rn.f32 	%f172, %f162, %f167, %f148;
	fma.rn.f32 	%f173, %f162, %f169, %f149;
	fma.rn.f32 	%f174, %f164, %f163, %f150;
	fma.rn.f32 	%f175, %f164, %f165, %f151;
	fma.rn.f32 	%f176, %f164, %f167, %f152;
	fma.rn.f32 	%f177, %f164, %f169, %f153;
	fma.rn.f32 	%f178, %f166, %f163, %f154;
	fma.rn.f32 	%f179, %f166, %f165, %f155;
	fma.rn.f32 	%f180, %f166, %f167, %f156;
	fma.rn.f32 	%f181, %f166, %f169, %f157;
	fma.rn.f32 	%f182, %f168, %f163, %f158;
	fma.rn.f32 	%f183, %f168, %f165, %f159;
	fma.rn.f32 	%f184, %f168, %f167, %f160;
	fma.rn.f32 	%f185, %f168, %f169, %f161;
	ld.shared.f32 	%f186, [%r4+20];
	ld.shared.f32 	%f187, [%r74+660];
	ld.shared.f32 	%f188, [%r4+152];
	ld.shared.f32 	%f189, [%r74+664];
	ld.shared.f32 	%f190, [%r4+284];
	ld.shared.f32 	%f191, [%r74+668];
	ld.shared.f32 	%f192, [%r4+416];
	ld.shared.f32 	%f193, [%r74+672];
	fma.rn.f32 	%f194, %f186, %f187, %f170;
	fma.rn.f32 	%f195, %f186, %f189, %f171;
	fma.rn.f32 	%f196, %f186, %f191, %f172;
	fma.rn.f32 	%f197, %f186, %f193, %f173;
	fma.rn.f32 	%f198, %f188, %f187, %f174;
	fma.rn.f32 	%f199, %f188, %f189, %f175;
	fma.rn.f32 	%f200, %f188, %f191, %f176;
	fma.rn.f32 	%f201, %f188, %f193, %f177;
	fma.rn.f32 	%f202, %f190, %f187, %f178;
	fma.rn.f32 	%f203, %f190, %f189, %f179;
	fma.rn.f32 	%f204, %f190, %f191, %f180;
	fma.rn.f32 	%f205, %f190, %f193, %f181;
	fma.rn.f32 	%f206, %f192, %f187, %f182;
	fma.rn.f32 	%f207, %f192, %f189, %f183;
	fma.rn.f32 	%f208, %f192, %f191, %f184;
	fma.rn.f32 	%f209, %f192, %f193, %f185;
	ld.shared.f32 	%f210, [%r4+24];
	ld.shared.f32 	%f211, [%r74+792];
	ld.shared.f32 	%f212, [%r4+156];
	ld.shared.f32 	%f213, [%r74+796];
	ld.shared.f32 	%f214, [%r4+288];
	ld.shared.f32 	%f215, [%r74+800];
	ld.shared.f32 	%f216, [%r4+420];
	ld.shared.f32 	%f217, [%r74+804];
	fma.rn.f32 	%f218, %f210, %f211, %f194;
	fma.rn.f32 	%f219, %f210, %f213, %f195;
	fma.rn.f32 	%f220, %f210, %f215, %f196;
	fma.rn.f32 	%f221, %f210, %f217, %f197;
	fma.rn.f32 	%f222, %f212, %f211, %f198;
	fma.rn.f32 	%f223, %f212, %f213, %f199;
	fma.rn.f32 	%f224, %f212, %f215, %f200;
	fma.rn.f32 	%f225, %f212, %f217, %f201;
	fma.rn.f32 	%f226, %f214, %f211, %f202;
	fma.rn.f32 	%f227, %f214, %f213, %f203;
	fma.rn.f32 	%f228, %f214, %f215, %f204;
	fma.rn.f32 	%f229, %f214, %f217, %f205;
	fma.rn.f32 	%f230, %f216, %f211, %f206;
	fma.rn.f32 	%f231, %f216, %f213, %f207;
	fma.rn.f32 	%f232, %f216, %f215, %f208;
	fma.rn.f32 	%f233, %f216, %f217, %f209;
	ld.shared.f32 	%f234, [%r4+28];
	ld.shared.f32 	%f235, [%r74+924];
	ld.shared.f32 	%f236, [%r4+160];
	ld.shared.f32 	%f237, [%r74+928];
	ld.shared.f32 	%f238, [%r4+292];
	ld.shared.f32 	%f239, [%r74+932];
	ld.shared.f32 	%f240, [%r4+424];
	ld.shared.f32 	%f241, [%r74+936];
	fma.rn.f32 	%f242, %f234, %f235, %f218;
	fma.rn.f32 	%f243, %f234, %f237, %f219;
	fma.rn.f32 	%f244, %f234, %f239, %f220;
	fma.rn.f32 	%f245, %f234, %f241, %f221;
	fma.rn.f32 	%f246, %f236, %f235, %f222;
	fma.rn.f32 	%f247, %f236, %f237, %f223;
	fma.rn.f32 	%f248, %f236, %f239, %f224;
	fma.rn.f32 	%f249, %f236, %f241, %f225;
	fma.rn.f32 	%f250, %f238, %f235, %f226;
	fma.rn.f32 	%f251, %f238, %f237, %f227;
	fma.rn.f32 	%f252, %f238, %f239, %f228;
	fma.rn.f32 	%f253, %f238, %f241, %f229;
	fma.rn.f32 	%f254, %f240, %f235, %f230;
	fma.rn.f32 	%f255, %f240, %f237, %f231;
	fma.rn.f32 	%f256, %f240, %f239, %f232;
	fma.rn.f32 	%f257, %f240, %f241, %f233;
	ld.shared.f32 	%f258, [%r4+32];
	ld.shared.f32 	%f259, [%r74+1056];
	ld.shared.f32 	%f260, [%r4+164];
	ld.shared.f32 	%f261, [%r74+1060];
	ld.shared.f32 	%f262, [%r4+296];
	ld.shared.f32 	%f263, [%r74+1064];
	ld.shared.f32 	%f264, [%r4+428];
	ld.shared.f32 	%f265, [%r74+1068];
	fma.rn.f32 	%f266, %f258, %f259, %f242;
	fma.rn.f32 	%f267, %f258, %f261, %f243;
	fma.rn.f32 	%f268, %f258, %f263, %f244;
	fma.rn.f32 	%f269, %f258, %f265, %f245;
	fma.rn.f32 	%f270, %f260, %f259, %f246;
	fma.rn.f32 	%f271, %f260, %f261, %f247;
	fma.rn.f32 	%f272, %f260, %f263, %f248;
	fma.rn.f32 	%f273, %f260, %f265, %f249;
	fma.rn.f32 	%f274, %f262, %f259, %f250;
	fma.rn.f32 	%f275, %f262, %f261, %f251;
	fma.rn.f32 	%f276, %f262, %f263, %f252;
	fma.rn.f32 	%f277, %f262, %f265, %f253;
	fma.rn.f32 	%f278, %f264, %f259, %f254;
	fma.rn.f32 	%f279, %f264, %f261, %f255;
	fma.rn.f32 	%f280, %f264, %f263, %f256;
	fma.rn.f32 	%f281, %f264, %f265, %f257;
	ld.shared.f32 	%f282, [%r4+36];
	ld.shared.f32 	%f283, [%r74+1188];
	ld.shared.f32 	%f284, [%r4+168];
	ld.shared.f32 	%f285, [%r74+1192];
	ld.shared.f32 	%f286, [%r4+300];
	ld.shared.f32 	%f287, [%r74+1196];
	ld.shared.f32 	%f288, [%r4+432];
	ld.shared.f32 	%f289, [%r74+1200];
	fma.rn.f32 	%f290, %f282, %f283, %f266;
	fma.rn.f32 	%f291, %f282, %f285, %f267;
	fma.rn.f32 	%f292, %f282, %f287, %f268;
	fma.rn.f32 	%f293, %f282, %f289, %f269;
	fma.rn.f32 	%f294, %f284, %f283, %f270;
	fma.rn.f32 	%f295, %f284, %f285, %f271;
	fma.rn.f32 	%f296, %f284, %f287, %f272;
	fma.rn.f32 	%f297, %f284, %f289, %f273;
	fma.rn.f32 	%f298, %f286, %f283, %f274;
	fma.rn.f32 	%f299, %f286, %f285, %f275;
	fma.rn.f32 	%f300, %f286, %f287, %f276;
	fma.rn.f32 	%f301, %f286, %f289, %f277;
	fma.rn.f32 	%f302, %f288, %f283, %f278;
	fma.rn.f32 	%f303, %f288, %f285, %f279;
	fma.rn.f32 	%f304, %f288, %f287, %f280;
	fma.rn.f32 	%f305, %f288, %f289, %f281;
	ld.shared.f32 	%f306, [%r4+40];
	ld.shared.f32 	%f307, [%r74+1320];
	ld.shared.f32 	%f308, [%r4+172];
	ld.shared.f32 	%f309, [%r74+1324];
	ld.shared.f32 	%f310, [%r4+304];
	ld.shared.f32 	%f311, [%r74+1328];
	ld.shared.f32 	%f312, [%r4+436];
	ld.shared.f32 	%f313, [%r74+1332];
	fma.rn.f32 	%f314, %f306, %f307, %f290;
	fma.rn.f32 	%f315, %f306, %f309, %f291;
	fma.rn.f32 	%f316, %f306, %f311, %f292;
	fma.rn.f32 	%f317, %f306, %f313, %f293;
	fma.rn.f32 	%f318, %f308, %f307, %f294;
	fma.rn.f32 	%f319, %f308, %f309, %f295;
	fma.rn.f32 	%f320, %f308, %f311, %f296;
	fma.rn.f32 	%f321, %f308, %f313, %f297;
	fma.rn.f32 	%f322, %f310, %f307, %f298;
	fma.rn.f32 	%f323, %f310, %f309, %f299;
	fma.rn.f32 	%f324, %f310, %f311, %f300;
	fma.rn.f32 	%f325, %f310, %f313, %f301;
	fma.rn.f32 	%f326, %f312, %f307, %f302;
	fma.rn.f32 	%f327, %f312, %f309, %f303;
	fma.rn.f32 	%f328, %f312, %f311, %f304;
	fma.rn.f32 	%f329, %f312, %f313, %f305;
	ld.shared.f32 	%f330, [%r4+44];
	ld.shared.f32 	%f331, [%r74+1452];
	ld.shared.f32 	%f332, [%r4+176];
	ld.shared.f32 	%f333, [%r74+1456];
	ld.shared.f32 	%f334, [%r4+308];
	ld.shared.f32 	%f335, [%r74+1460];
	ld.shared.f32 	%f336, [%r4+440];
	ld.shared.f32 	%f337, [%r74+1464];
	fma.rn.f32 	%f338, %f330, %f331, %f314;
	fma.rn.f32 	%f339, %f330, %f333, %f315;
	fma.rn.f32 	%f340, %f330, %f335, %f316;
	fma.rn.f32 	%f341, %f330, %f337, %f317;
	fma.rn.f32 	%f342, %f332, %f331, %f318;
	fma.rn.f32 	%f343, %f332, %f333, %f319;
	fma.rn.f32 	%f344, %f332, %f335, %f320;
	fma.rn.f32 	%f345, %f332, %f337, %f321;
	fma.rn.f32 	%f346, %f334, %f331, %f322;
	fma.rn.f32 	%f347, %f334, %f333, %f323;
	fma.rn.f32 	%f348, %f334, %f335, %f324;
	fma.rn.f32 	%f349, %f334, %f337, %f325;
	fma.rn.f32 	%f350, %f336, %f331, %f326;
	fma.rn.f32 	%f351, %f336, %f333, %f327;
	fma.rn.f32 	%f352, %f336, %f335, %f328;
	fma.rn.f32 	%f353, %f336, %f337, %f329;
	ld.shared.f32 	%f354, [%r4+48];
	ld.shared.f32 	%f355, [%r74+1584];
	ld.shared.f32 	%f356, [%r4+180];
	ld.shared.f32 	%f357, [%r74+1588];
	ld.shared.f32 	%f358, [%r4+312];
	ld.shared.f32 	%f359, [%r74+1592];
	ld.shared.f32 	%f360, [%r4+444];
	ld.shared.f32 	%f361, [%r74+1596];
	fma.rn.f32 	%f362, %f354, %f355, %f338;
	fma.rn.f32 	%f363, %f354, %f357, %f339;
	fma.rn.f32 	%f364, %f354, %f359, %f340;
	fma.rn.f32 	%f365, %f354, %f361, %f341;
	fma.rn.f32 	%f366, %f356, %f355, %f342;
	fma.rn.f32 	%f367, %f356, %f357, %f343;
	fma.rn.f32 	%f368, %f356, %f359, %f344;
	fma.rn.f32 	%f369, %f356, %f361, %f345;
	fma.rn.f32 	%f370, %f358, %f355, %f346;
	fma.rn.f32 	%f371, %f358, %f357, %f347;
	fma.rn.f32 	%f372, %f358, %f359, %f348;
	fma.rn.f32 	%f373, %f358, %f361, %f349;
	fma.rn.f32 	%f374, %f360, %f355, %f350;
	fma.rn.f32 	%f375, %f360, %f357, %f351;
	fma.rn.f32 	%f376, %f360, %f359, %f352;
	fma.rn.f32 	%f377, %f360, %f361, %f353;
	ld.shared.f32 	%f378, [%r4+52];
	ld.shared.f32 	%f379, [%r74+1716];
	ld.shared.f32 	%f380, [%r4+184];
	ld.shared.f32 	%f381, [%r74+1720];
	ld.shared.f32 	%f382, [%r4+316];
	ld.shared.f32 	%f383, [%r74+1724];
	ld.shared.f32 	%f384, [%r4+448];
	ld.shared.f32 	%f385, [%r74+1728];
	fma.rn.f32 	%f386, %f378, %f379, %f362;
	fma.rn.f32 	%f387, %f378, %f381, %f363;
	fma.rn.f32 	%f388, %f378, %f383, %f364;
	fma.rn.f32 	%f389, %f378, %f385, %f365;
	fma.rn.f32 	%f390, %f380, %f379, %f366;
	fma.rn.f32 	%f391, %f380, %f381, %f367;
	fma.rn.f32 	%f392, %f380, %f383, %f368;
	fma.rn.f32 	%f393, %f380, %f385, %f369;
	fma.rn.f32 	%f394, %f382, %f379, %f370;
	fma.rn.f32 	%f395, %f382, %f381, %f371;
	fma.rn.f32 	%f396, %f382, %f383, %f372;
	fma.rn.f32 	%f397, %f382, %f385, %f373;
	fma.rn.f32 	%f398, %f384, %f379, %f374;
	fma.rn.f32 	%f399, %f384, %f381, %f375;
	fma.rn.f32 	%f400, %f384, %f383, %f376;
	fma.rn.f32 	%f401, %f384, %f385, %f377;
	ld.shared.f32 	%f402, [%r4+56];
	ld.shared.f32 	%f403, [%r74+1848];
	ld.shared.f32 	%f404, [%r4+188];
	ld.shared.f32 	%f405, [%r74+1852];
	ld.shared.f32 	%f406, [%r4+320];
	ld.shared.f32 	%f407, [%r74+1856];
	ld.shared.f32 	%f408, [%r4+452];
	ld.shared.f32 	%f409, [%r74+1860];
	fma.rn.f32 	%f410, %f402, %f403, %f386;
	fma.rn.f32 	%f411, %f402, %f405, %f387;
	fma.rn.f32 	%f412, %f402, %f407, %f388;
	fma.rn.f32 	%f413, %f402, %f409, %f389;
	fma.rn.f32 	%f414, %f404, %f403, %f390;
	fma.rn.f32 	%f415, %f404, %f405, %f391;
	fma.rn.f32 	%f416, %f404, %f407, %f392;
	fma.rn.f32 	%f417, %f404, %f409, %f393;
	fma.rn.f32 	%f418, %f406, %f403, %f394;
	fma.rn.f32 	%f419, %f406, %f405, %f395;
	fma.rn.f32 	%f420, %f406, %f407, %f396;
	fma.rn.f32 	%f421, %f406, %f409, %f397;
	fma.rn.f32 	%f422, %f408, %f403, %f398;
	fma.rn.f32 	%f423, %f408, %f405, %f399;
	fma.rn.f32 	%f424, %f408, %f407, %f400;
	fma.rn.f32 	%f425, %f408, %f409, %f401;
	ld.shared.f32 	%f426, [%r4+60];
	ld.shared.f32 	%f427, [%r74+1980];
	ld.shared.f32 	%f428, [%r4+192];
	ld.shared.f32 	%f429, [%r74+1984];
	ld.shared.f32 	%f430, [%r4+324];
	ld.shared.f32 	%f431, [%r74+1988];
	ld.shared.f32 	%f432, [%r4+456];
	ld.shared.f32 	%f433, [%r74+1992];
	fma.rn.f32 	%f434, %f426, %f427, %f410;
	fma.rn.f32 	%f435, %f426, %f429, %f411;
	fma.rn.f32 	%f436, %f426, %f431, %f412;
	fma.rn.f32 	%f437, %f426, %f433, %f413;
	fma.rn.f32 	%f438, %f428, %f427, %f414;
	fma.rn.f32 	%f439, %f428, %f429, %f415;
	fma.rn.f32 	%f440, %f428, %f431, %f416;
	fma.rn.f32 	%f441, %f428, %f433, %f417;
	fma.rn.f32 	%f442, %f430, %f427, %f418;
	fma.rn.f32 	%f443, %f430, %f429, %f419;
	fma.rn.f32 	%f444, %f430, %f431, %f420;
	fma.rn.f32 	%f445, %f430, %f433, %f421;
	fma.rn.f32 	%f446, %f432, %f427, %f422;
	fma.rn.f32 	%f447, %f432, %f429, %f423;
	fma.rn.f32 	%f448, %f432, %f431, %f424;
	fma.rn.f32 	%f449, %f432, %f433, %f425;
	ld.shared.f32 	%f450, [%r4+64];
	ld.shared.f32 	%f451, [%r74+2112];
	ld.shared.f32 	%f452, [%r4+196];
	ld.shared.f32 	%f453, [%r74+2116];
	ld.shared.f32 	%f454, [%r4+328];
	ld.shared.f32 	%f455, [%r74+2120];
	ld.shared.f32 	%f456, [%r4+460];
	ld.shared.f32 	%f457, [%r74+2124];
	fma.rn.f32 	%f458, %f450, %f451, %f434;
	fma.rn.f32 	%f459, %f450, %f453, %f435;
	fma.rn.f32 	%f460, %f450, %f455, %f436;
	fma.rn.f32 	%f461, %f450, %f457, %f437;
	fma.rn.f32 	%f462, %f452, %f451, %f438;
	fma.rn.f32 	%f463, %f452, %f453, %f439;
	fma.rn.f32 	%f464, %f452, %f455, %f440;
	fma.rn.f32 	%f465, %f452, %f457, %f441;
	fma.rn.f32 	%f466, %f454, %f451, %f442;
	fma.rn.f32 	%f467, %f454, %f453, %f443;
	fma.rn.f32 	%f468, %f454, %f455, %f444;
	fma.rn.f32 	%f469, %f454, %f457, %f445;
	fma.rn.f32 	%f470, %f456, %f451, %f446;
	fma.rn.f32 	%f471, %f456, %f453, %f447;
	fma.rn.f32 	%f472, %f456, %f455, %f448;
	fma.rn.f32 	%f473, %f456, %f457, %f449;
	ld.shared.f32 	%f474, [%r4+68];
	ld.shared.f32 	%f475, [%r74+2244];
	ld.shared.f32 	%f476, [%r4+200];
	ld.shared.f32 	%f477, [%r74+2248];
	ld.shared.f32 	%f478, [%r4+332];
	ld.shared.f32 	%f479, [%r74+2252];
	ld.shared.f32 	%f480, [%r4+464];
	ld.shared.f32 	%f481, [%r74+2256];
	fma.rn.f32 	%f482, %f474, %f475, %f458;
	fma.rn.f32 	%f483, %f474, %f477, %f459;
	fma.rn.f32 	%f484, %f474, %f479, %f460;
	fma.rn.f32 	%f485, %f474, %f481, %f461;
	fma.rn.f32 	%f486, %f476, %f475, %f462;
	fma.rn.f32 	%f487, %f476, %f477, %f463;
	fma.rn.f32 	%f488, %f476, %f479, %f464;
	fma.rn.f32 	%f489, %f476, %f481, %f465;
	fma.rn.f32 	%f490, %f478, %f475, %f466;
	fma.rn.f32 	%f491, %f478, %f477, %f467;
	fma.rn.f32 	%f492, %f478, %f479, %f468;
	fma.rn.f32 	%f493, %f478, %f481, %f469;
	fma.rn.f32 	%f494, %f480, %f475, %f470;
	fma.rn.f32 	%f495, %f480, %f477, %f471;
	fma.rn.f32 	%f496, %f480, %f479, %f472;
	fma.rn.f32 	%f497, %f480, %f481, %f473;
	ld.shared.f32 	%f498, [%r4+72];
	ld.shared.f32 	%f499, [%r74+2376];
	ld.shared.f32 	%f500, [%r4+204];
	ld.shared.f32 	%f501, [%r74+2380];
	ld.shared.f32 	%f502, [%r4+336];
	ld.shared.f32 	%f503, [%r74+2384];
	ld.shared.f32 	%f504, [%r4+468];
	ld.shared.f32 	%f505, [%r74+2388];
	fma.rn.f32 	%f506, %f498, %f499, %f482;
	fma.rn.f32 	%f507, %f498, %f501, %f483;
	fma.rn.f32 	%f508, %f498, %f503, %f484;
	fma.rn.f32 	%f509, %f498, %f505, %f485;
	fma.rn.f32 	%f510, %f500, %f499, %f486;
	fma.rn.f32 	%f511, %f500, %f501, %f487;
	fma.rn.f32 	%f512, %f500, %f503, %f488;
	fma.rn.f32 	%f513, %f500, %f505, %f489;
	fma.rn.f32 	%f514, %f502, %f499, %f490;
	fma.rn.f32 	%f515, %f502, %f501, %f491;
	fma.rn.f32 	%f516, %f502, %f503, %f492;
	fma.rn.f32 	%f517, %f502, %f505, %f493;
	fma.rn.f32 	%f518, %f504, %f499, %f494;
	fma.rn.f32 	%f519, %f504, %f501, %f495;
	fma.rn.f32 	%f520, %f504, %f503, %f496;
	fma.rn.f32 	%f521, %f504, %f505, %f497;
	ld.shared.f32 	%f522, [%r4+76];
	ld.shared.f32 	%f523, [%r74+2508];
	ld.shared.f32 	%f524, [%r4+208];
	ld.shared.f32 	%f525, [%r74+2512];
	ld.shared.f32 	%f526, [%r4+340];
	ld.shared.f32 	%f527, [%r74+2516];
	ld.shared.f32 	%f528, [%r4+472];
	ld.shared.f32 	%f529, [%r74+2520];
	fma.rn.f32 	%f530, %f522, %f523, %f506;
	fma.rn.f32 	%f531, %f522, %f525, %f507;
	fma.rn.f32 	%f532, %f522, %f527, %f508;
	fma.rn.f32 	%f533, %f522, %f529, %f509;
	fma.rn.f32 	%f534, %f524, %f523, %f510;
	fma.rn.f32 	%f535, %f524, %f525, %f511;
	fma.rn.f32 	%f536, %f524, %f527, %f512;
	fma.rn.f32 	%f537, %f524, %f529, %f513;
	fma.rn.f32 	%f538, %f526, %f523, %f514;
	fma.rn.f32 	%f539, %f526, %f525, %f515;
	fma.rn.f32 	%f540, %f526, %f527, %f516;
	fma.rn.f32 	%f541, %f526, %f529, %f517;
	fma.rn.f32 	%f542, %f528, %f523, %f518;
	fma.rn.f32 	%f543, %f528, %f525, %f519;
	fma.rn.f32 	%f544, %f528, %f527, %f520;
	fma.rn.f32 	%f545, %f528, %f529, %f521;
	ld.shared.f32 	%f546, [%r4+80];
	ld.shared.f32 	%f547, [%r74+2640];
	ld.shared.f32 	%f548, [%r4+212];
	ld.shared.f32 	%f549, [%r74+2644];
	ld.shared.f32 	%f550, [%r4+344];
	ld.shared.f32 	%f551, [%r74+2648];
	ld.shared.f32 	%f552, [%r4+476];
	ld.shared.f32 	%f553, [%r74+2652];
	fma.rn.f32 	%f554, %f546, %f547, %f530;
	fma.rn.f32 	%f555, %f546, %f549, %f531;
	fma.rn.f32 	%f556, %f546, %f551, %f532;
	fma.rn.f32 	%f557, %f546, %f553, %f533;
	fma.rn.f32 	%f558, %f548, %f547, %f534;
	fma.rn.f32 	%f559, %f548, %f549, %f535;
	fma.rn.f32 	%f560, %f548, %f551, %f536;
	fma.rn.f32 	%f561, %f548, %f553, %f537;
	fma.rn.f32 	%f562, %f550, %f547, %f538;
	fma.rn.f32 	%f563, %f550, %f549, %f539;
	fma.rn.f32 	%f564, %f550, %f551, %f540;
	fma.rn.f32 	%f565, %f550, %f553, %f541;
	fma.rn.f32 	%f566, %f552, %f547, %f542;
	fma.rn.f32 	%f567, %f552, %f549, %f543;
	fma.rn.f32 	%f568, %f552, %f551, %f544;
	fma.rn.f32 	%f569, %f552, %f553, %f545;
	ld.shared.f32 	%f570, [%r4+84];
	ld.shared.f32 	%f571, [%r74+2772];
	ld.shared.f32 	%f572, [%r4+216];
	ld.shared.f32 	%f573, [%r74+2776];
	ld.shared.f32 	%f574, [%r4+348];
	ld.shared.f32 	%f575, [%r74+2780];
	ld.shared.f32 	%f576, [%r4+480];
	ld.shared.f32 	%f577, [%r74+2784];
	fma.rn.f32 	%f578, %f570, %f571, %f554;
	fma.rn.f32 	%f579, %f570, %f573, %f555;
	fma.rn.f32 	%f580, %f570, %f575, %f556;
	fma.rn.f32 	%f581, %f570, %f577, %f557;
	fma.rn.f32 	%f582, %f572, %f571, %f558;
	fma.rn.f32 	%f583, %f572, %f573, %f559;
	fma.rn.f32 	%f584, %f572, %f575, %f560;
	fma.rn.f32 	%f585, %f572, %f577, %f561;
	fma.rn.f32 	%f586, %f574, %f571, %f562;
	fma.rn.f32 	%f587, %f574, %f573, %f563;
	fma.rn.f32 	%f588, %f574, %f575, %f564;
	fma.rn.f32 	%f589, %f574, %f577, %f565;
	fma.rn.f32 	%f590, %f576, %f571, %f566;
	fma.rn.f32 	%f591, %f576, %f573, %f567;
	fma.rn.f32 	%f592, %f576, %f575, %f568;
	fma.rn.f32 	%f593, %f576, %f577, %f569;
	ld.shared.f32 	%f594, [%r4+88];
	ld.shared.f32 	%f595, [%r74+2904];
	ld.shared.f32 	%f596, [%r4+220];
	ld.shared.f32 	%f597, [%r74+2908];
	ld.shared.f32 	%f598, [%r4+352];
	ld.shared.f32 	%f599, [%r74+2912];
	ld.shared.f32 	%f600, [%r4+484];
	ld.shared.f32 	%f601, [%r74+2916];
	fma.rn.f32 	%f602, %f594, %f595, %f578;
	fma.rn.f32 	%f603, %f594, %f597, %f579;
	fma.rn.f32 	%f604, %f594, %f599, %f580;
	fma.rn.f32 	%f605, %f594, %f601, %f581;
	fma.rn.f32 	%f606, %f596, %f595, %f582;
	fma.rn.f32 	%f607, %f596, %f597, %f583;
	fma.rn.f32 	%f608, %f596, %f599, %f584;
	fma.rn.f32 	%f609, %f596, %f601, %f585;
	fma.rn.f32 	%f610, %f598, %f595, %f586;
	fma.rn.f32 	%f611, %f598, %f597, %f587;
	fma.rn.f32 	%f612, %f598, %f599, %f588;
	fma.rn.f32 	%f613, %f598, %f601, %f589;
	fma.rn.f32 	%f614, %f600, %f595, %f590;
	fma.rn.f32 	%f615, %f600, %f597, %f591;
	fma.rn.f32 	%f616, %f600, %f599, %f592;
	fma.rn.f32 	%f617, %f600, %f601, %f593;
	ld.shared.f32 	%f618, [%r4+92];
	ld.shared.f32 	%f619, [%r74+3036];
	ld.shared.f32 	%f620, [%r4+224];
	ld.shared.f32 	%f621, [%r74+3040];
	ld.shared.f32 	%f622, [%r4+356];
	ld.shared.f32 	%f623, [%r74+3044];
	ld.shared.f32 	%f624, [%r4+488];
	ld.shared.f32 	%f625, [%r74+3048];
	fma.rn.f32 	%f626, %f618, %f619, %f602;
	fma.rn.f32 	%f627, %f618, %f621, %f603;
	fma.rn.f32 	%f628, %f618, %f623, %f604;
	fma.rn.f32 	%f629, %f618, %f625, %f605;
	fma.rn.f32 	%f630, %f620, %f619, %f606;
	fma.rn.f32 	%f631, %f620, %f621, %f607;
	fma.rn.f32 	%f632, %f620, %f623, %f608;
	fma.rn.f32 	%f633, %f620, %f625, %f609;
	fma.rn.f32 	%f634, %f622, %f619, %f610;
	fma.rn.f32 	%f635, %f622, %f621, %f611;
	fma.rn.f32 	%f636, %f622, %f623, %f612;
	fma.rn.f32 	%f637, %f622, %f625, %f613;
	fma.rn.f32 	%f638, %f624, %f619, %f614;
	fma.rn.f32 	%f639, %f624, %f621, %f615;
	fma.rn.f32 	%f640, %f624, %f623, %f616;
	fma.rn.f32 	%f641, %f624, %f625, %f617;
	ld.shared.f32 	%f642, [%r4+96];
	ld.shared.f32 	%f643, [%r74+3168];
	ld.shared.f32 	%f644, [%r4+228];
	ld.shared.f32 	%f645, [%r74+3172];
	ld.shared.f32 	%f646, [%r4+360];
	ld.shared.f32 	%f647, [%r74+3176];
	ld.shared.f32 	%f648, [%r4+492];
	ld.shared.f32 	%f649, [%r74+3180];
	fma.rn.f32 	%f650, %f642, %f643, %f626;
	fma.rn.f32 	%f651, %f642, %f645, %f627;
	fma.rn.f32 	%f652, %f642, %f647, %f628;
	fma.rn.f32 	%f653, %f642, %f649, %f629;
	fma.rn.f32 	%f654, %f644, %f643, %f630;
	fma.rn.f32 	%f655, %f644, %f645, %f631;
	fma.rn.f32 	%f656, %f644, %f647, %f632;
	fma.rn.f32 	%f657, %f644, %f649, %f633;
	fma.rn.f32 	%f658, %f646, %f643, %f634;
	fma.rn.f32 	%f659, %f646, %f645, %f635;
	fma.rn.f32 	%f660, %f646, %f647, %f636;
	fma.rn.f32 	%f661, %f646, %f649, %f637;
	fma.rn.f32 	%f662, %f648, %f643, %f638;
	fma.rn.f32 	%f663, %f648, %f645, %f639;
	fma.rn.f32 	%f664, %f648, %f647, %f640;
	fma.rn.f32 	%f665, %f648, %f649, %f641;
	ld.shared.f32 	%f666, [%r4+100];
	ld.shared.f32 	%f667, [%r74+3300];
	ld.shared.f32 	%f668, [%r4+232];
	ld.shared.f32 	%f669, [%r74+3304];
	ld.shared.f32 	%f670, [%r4+364];
	ld.shared.f32 	%f671, [%r74+3308];
	ld.shared.f32 	%f672, [%r4+496];
	ld.shared.f32 	%f673, [%r74+3312];
	fma.rn.f32 	%f674, %f666, %f667, %f650;
	fma.rn.f32 	%f675, %f666, %f669, %f651;
	fma.rn.f32 	%f676, %f666, %f671, %f652;
	fma.rn.f32 	%f677, %f666, %f673, %f653;
	fma.rn.f32 	%f678, %f668, %f667, %f654;
	fma.rn.f32 	%f679, %f668, %f669, %f655;
	fma.rn.f32 	%f680, %f668, %f671, %f656;
	fma.rn.f32 	%f681, %f668, %f673, %f657;
	fma.rn.f32 	%f682, %f670, %f667, %f658;
	fma.rn.f32 	%f683, %f670, %f669, %f659;
	fma.rn.f32 	%f684, %f670, %f671, %f660;
	fma.rn.f32 	%f685, %f670, %f673, %f661;
	fma.rn.f32 	%f686, %f672, %f667, %f662;
	fma.rn.f32 	%f687, %f672, %f669, %f663;
	fma.rn.f32 	%f688, %f672, %f671, %f664;
	fma.rn.f32 	%f689, %f672, %f673, %f665;
	ld.shared.f32 	%f690, [%r4+104];
	ld.shared.f32 	%f691, [%r74+3432];
	ld.shared.f32 	%f692, [%r4+236];
	ld.shared.f32 	%f693, [%r74+3436];
	ld.shared.f32 	%f694, [%r4+368];
	ld.shared.f32 	%f695, [%r74+3440];
	ld.shared.f32 	%f696, [%r4+500];
	ld.shared.f32 	%f697, [%r74+3444];
	fma.rn.f32 	%f698, %f690, %f691, %f674;
	fma.rn.f32 	%f699, %f690, %f693, %f675;
	fma.rn.f32 	%f700, %f690, %f695, %f676;
	fma.rn.f32 	%f701, %f690, %f697, %f677;
	fma.rn.f32 	%f702, %f692, %f691, %f678;
	fma.rn.f32 	%f703, %f692, %f693, %f679;
	fma.rn.f32 	%f704, %f692, %f695, %f680;
	fma.rn.f32 	%f705, %f692, %f697, %f681;
	fma.rn.f32 	%f706, %f694, %f691, %f682;
	fma.rn.f32 	%f707, %f694, %f693, %f683;
	fma.rn.f32 	%f708, %f694, %f695, %f684;
	fma.rn.f32 	%f709, %f694, %f697, %f685;
	fma.rn.f32 	%f710, %f696, %f691, %f686;
	fma.rn.f32 	%f711, %f696, %f693, %f687;
	fma.rn.f32 	%f712, %f696, %f695, %f688;
	fma.rn.f32 	%f713, %f696, %f697, %f689;
	ld.shared.f32 	%f714, [%r4+108];
	ld.shared.f32 	%f715, [%r74+3564];
	ld.shared.f32 	%f716, [%r4+240];
	ld.shared.f32 	%f717, [%r74+3568];
	ld.shared.f32 	%f718, [%r4+372];
	ld.shared.f32 	%f719, [%r74+3572];
	ld.shared.f32 	%f720, [%r4+504];
	ld.shared.f32 	%f721, [%r74+3576];
	fma.rn.f32 	%f722, %f714, %f715, %f698;
	fma.rn.f32 	%f723, %f714, %f717, %f699;
	fma.rn.f32 	%f724, %f714, %f719, %f700;
	fma.rn.f32 	%f725, %f714, %f721, %f701;
	fma.rn.f32 	%f726, %f716, %f715, %f702;
	fma.rn.f32 	%f727, %f716, %f717, %f703;
	fma.rn.f32 	%f728, %f716, %f719, %f704;
	fma.rn.f32 	%f729, %f716, %f721, %f705;
	fma.rn.f32 	%f730, %f718, %f715, %f706;
	fma.rn.f32 	%f731, %f718, %f717, %f707;
	fma.rn.f32 	%f732, %f718, %f719, %f708;
	fma.rn.f32 	%f733, %f718, %f721, %f709;
	fma.rn.f32 	%f734, %f720, %f715, %f710;
	fma.rn.f32 	%f735, %f720, %f717, %f711;
	fma.rn.f32 	%f736, %f720, %f719, %f712;
	fma.rn.f32 	%f737, %f720, %f721, %f713;
	ld.shared.f32 	%f738, [%r4+112];
	ld.shared.f32 	%f739, [%r74+3696];
	ld.shared.f32 	%f740, [%r4+244];
	ld.shared.f32 	%f741, [%r74+3700];
	ld.shared.f32 	%f742, [%r4+376];
	ld.shared.f32 	%f743, [%r74+3704];
	ld.shared.f32 	%f744, [%r4+508];
	ld.shared.f32 	%f745, [%r74+3708];
	fma.rn.f32 	%f746, %f738, %f739, %f722;
	fma.rn.f32 	%f747, %f738, %f741, %f723;
	fma.rn.f32 	%f748, %f738, %f743, %f724;
	fma.rn.f32 	%f749, %f738, %f745, %f725;
	fma.rn.f32 	%f750, %f740, %f739, %f726;
	fma.rn.f32 	%f751, %f740, %f741, %f727;
	fma.rn.f32 	%f752, %f740, %f743, %f728;
	fma.rn.f32 	%f753, %f740, %f745, %f729;
	fma.rn.f32 	%f754, %f742, %f739, %f730;
	fma.rn.f32 	%f755, %f742, %f741, %f731;
	fma.rn.f32 	%f756, %f742, %f743, %f732;
	fma.rn.f32 	%f757, %f742, %f745, %f733;
	fma.rn.f32 	%f758, %f744, %f739, %f734;
	fma.rn.f32 	%f759, %f744, %f741, %f735;
	fma.rn.f32 	%f760, %f744, %f743, %f736;
	fma.rn.f32 	%f761, %f744, %f745, %f737;
	ld.shared.f32 	%f762, [%r4+116];
	ld.shared.f32 	%f763, [%r74+3828];
	ld.shared.f32 	%f764, [%r4+248];
	ld.shared.f32 	%f765, [%r74+3832];
	ld.shared.f32 	%f766, [%r4+380];
	ld.shared.f32 	%f767, [%r74+3836];
	ld.shared.f32 	%f768, [%r4+512];
	ld.shared.f32 	%f769, [%r74+3840];
	fma.rn.f32 	%f770, %f762, %f763, %f746;
	fma.rn.f32 	%f771, %f762, %f765, %f747;
	fma.rn.f32 	%f772, %f762, %f767, %f748;
	fma.rn.f32 	%f773, %f762, %f769, %f749;
	fma.rn.f32 	%f774, %f764, %f763, %f750;
	fma.rn.f32 	%f775, %f764, %f765, %f751;
	fma.rn.f32 	%f776, %f764, %f767, %f752;
	fma.rn.f32 	%f777, %f764, %f769, %f753;
	fma.rn.f32 	%f778, %f766, %f763, %f754;
	fma.rn.f32 	%f779, %f766, %f765, %f755;
	fma.rn.f32 	%f780, %f766, %f767, %f756;
	fma.rn.f32 	%f781, %f766, %f769, %f757;
	fma.rn.f32 	%f782, %f768, %f763, %f758;
	fma.rn.f32 	%f783, %f768, %f765, %f759;
	fma.rn.f32 	%f784, %f768, %f767, %f760;
	fma.rn.f32 	%f785, %f768, %f769, %f761;
	ld.shared.f32 	%f786, [%r4+120];
	ld.shared.f32 	%f787, [%r74+3960];
	ld.shared.f32 	%f788, [%r4+252];
	ld.shared.f32 	%f789, [%r74+3964];
	ld.shared.f32 	%f790, [%r4+384];
	ld.shared.f32 	%f791, [%r74+3968];
	ld.shared.f32 	%f792, [%r4+516];
	ld.shared.f32 	%f793, [%r74+3972];
	fma.rn.f32 	%f794, %f786, %f787, %f770;
	fma.rn.f32 	%f795, %f786, %f789, %f771;
	fma.rn.f32 	%f796, %f786, %f791, %f772;
	fma.rn.f32 	%f797, %f786, %f793, %f773;
	fma.rn.f32 	%f798, %f788, %f787, %f774;
	fma.rn.f32 	%f799, %f788, %f789, %f775;
	fma.rn.f32 	%f800, %f788, %f791, %f776;
	fma.rn.f32 	%f801, %f788, %f793, %f777;
	fma.rn.f32 	%f802, %f790, %f787, %f778;
	fma.rn.f32 	%f803, %f790, %f789, %f779;
	fma.rn.f32 	%f804, %f790, %f791, %f780;
	fma.rn.f32 	%f805, %f790, %f793, %f781;
	fma.rn.f32 	%f806, %f792, %f787, %f782;
	fma.rn.f32 	%f807, %f792, %f789, %f783;
	fma.rn.f32 	%f808, %f792, %f791, %f784;
	fma.rn.f32 	%f809, %f792, %f793, %f785;
	ld.shared.f32 	%f810, [%r4+124];
	ld.shared.f32 	%f811, [%r74+4092];
	ld.shared.f32 	%f812, [%r4+256];
	ld.shared.f32 	%f813, [%r74+4096];
	ld.shared.f32 	%f814, [%r4+388];
	ld.shared.f32 	%f815, [%r74+4100];
	ld.shared.f32 	%f816, [%r4+520];
	ld.shared.f32 	%f817, [%r74+4104];
	fma.rn.f32 	%f825, %f810, %f811, %f794;
	fma.rn.f32 	%f824, %f810, %f813, %f795;
	fma.rn.f32 	%f823, %f810, %f815, %f796;
	fma.rn.f32 	%f822, %f810, %f817, %f797;
	fma.rn.f32 	%f821, %f812, %f811, %f798;
	fma.rn.f32 	%f820, %f812, %f813, %f799;
	fma.rn.f32 	%f819, %f812, %f815, %f800;
	fma.rn.f32 	%f818, %f812, %f817, %f801;
	fma.rn.f32 	%f826, %f814, %f811, %f802;
	fma.rn.f32 	%f827, %f814, %f813, %f803;
	fma.rn.f32 	%f828, %f814, %f815, %f804;
	fma.rn.f32 	%f829, %f814, %f817, %f805;
	fma.rn.f32 	%f830, %f816, %f811, %f806;
	fma.rn.f32 	%f831, %f816, %f813, %f807;
	fma.rn.f32 	%f832, %f816, %f815, %f808;
	fma.rn.f32 	%f833, %f816, %f817, %f809;
	bar.sync 	0;
	add.s32 	%r85, %r85, 65536;
	add.s32 	%r84, %r84, 32;
	add.s32 	%r83, %r83, 65536;
	setp.ne.s32 	%p24, %r85, 8392704;
	@%p24 bra 	$L__BB0_1;
	setp.ge.s32 	%p25, %r2, %r25;
	setp.gt.u32 	%p26, %r3, 2047;
	shl.b32 	%r21, %r2, 11;
	or.pred  	%p27, %p25, %p26;
	@%p27 bra 	$L__BB0_20;
	add.s32 	%r75, %r21, %r3;
	mul.wide.u32 	%rd33, %r75, 4;
	add.s64 	%rd34, %rd1, %rd33;
	st.global.f32 	[%rd34], %f825;
$L__BB0_20:
	setp.gt.u32 	%p29, %r3, 2046;
	add.s32 	%r76, %r21, %r3;
	mul.wide.u32 	%rd35, %r76, 4;
	add.s64 	%rd2, %rd1, %rd35;
	or.pred  	%p30, %p25, %p29;
	@%p30 bra 	$L__BB0_22;
	st.global.f32 	[%rd2+4], %f824;
$L__BB0_22:
	setp.ge.s32 	%p31, %r2, %r25;
	setp.gt.u32 	%p32, %r3, 2045;
	or.pred  	%p33, %p31, %p32;
	@%p33 bra 	$L__BB0_24;
	st.global.f32 	[%rd2+8], %f823;
$L__BB0_24:
	setp.ge.s32 	%p34, %r2, %r25;
	setp.gt.u32 	%p35, %r3, 2044;
	or.pred  	%p36, %p34, %p35;
	@%p36 bra 	$L__BB0_26;
	st.global.f32 	[%rd2+12], %f822;
$L__BB0_26:
	setp.ge.s32 	%p37, %r6, %r25;
	setp.gt.u32 	%p38, %r3, 2047;
	shl.b32 	%r22, %r6, 11;
	or.pred  	%p39, %p37, %p38;
	@%p39 bra 	$L__BB0_28;
	add.s32 	%r77, %r22, %r3;
	mul.wide.u32 	%rd36, %r77, 4;
	add.s64 	%rd37, %rd1, %rd36;
	st.global.f32 	[%rd37], %f821;
$L__BB0_28:
	setp.gt.u32 	%p40, %r3, 2046;
	setp.ge.s32 	%p41, %r6, %r25;
	add.s32 	%r78, %r22, %r3;
	mul.wide.u32 	%rd38, %r78, 4;
	add.s64 	%rd3, %rd1, %rd38;
	or.pred  	%p42, %p41, %p40;
	@%p42 bra 	$L__BB0_30;
	st.global.f32 	[%rd3+4], %f820;
$L__BB0_30:
	setp.gt.u32 	%p43, %r3, 2045;
	setp.ge.s32 	%p44, %r6, %r25;
	or.pred  	%p45, %p44, %p43;
	@%p45 bra 	$L__BB0_32;
	st.global.f32 	[%rd3+8], %f819;
$L__BB0_32:
	setp.gt.u32 	%p46, %r3, 2044;
	setp.ge.s32 	%p47, %r6, %r25;
	or.pred  	%p48, %p47, %p46;
	@%p48 bra 	$L__BB0_34;
	st.global.f32 	[%rd3+12], %f818;
$L__BB0_34:
	setp.ge.s32 	%p49, %r7, %r25;
	setp.gt.u32 	%p50, %r3, 2047;
	shl.b32 	%r23, %r7, 11;
	or.pred  	%p51, %p49, %p50;
	@%p51 bra 	$L__BB0_36;
	add.s32 	%r79, %r23, %r3;
	mul.wide.u32 	%rd39, %r79, 4;
	add.s64 	%rd40, %rd1, %rd39;
	st.global.f32 	[%rd40], %f826;
$L__BB0_36:
	setp.gt.u32 	%p52, %r3, 2046;
	setp.ge.s32 	%p53, %r7, %r25;
	add.s32 	%r80, %r23, %r3;
	mul.wide.u32 	%rd41, %r80, 4;
	add.s64 	%rd4, %rd1, %rd41;
	or.pred  	%p54, %p53, %p52;
	@%p54 bra 	$L__BB0_38;
	st.global.f32 	[%rd4+4], %f827;
$L__BB0_38:
	setp.gt.u32 	%p55, %r3, 2045;
	setp.ge.s32 	%p56, %r7, %r25;
	or.pred  	%p57, %p56, %p55;
	@%p57 bra 	$L__BB0_40;
	st.global.f32 	[%rd4+8], %f828;
$L__BB0_40:
	setp.gt.u32 	%p58, %r3, 2044;
	setp.ge.s32 	%p59, %r7, %r25;
	or.pred  	%p60, %p59, %p58;
	@%p60 bra 	$L__BB0_42;
	st.global.f32 	[%rd4+12], %f829;
$L__BB0_42:
	setp.ge.s32 	%p61, %r8, %r25;
	setp.gt.u32 	%p62, %r3, 2047;
	shl.b32 	%r24, %r8, 11;
	or.pred  	%p63, %p61, %p62;
	@%p63 bra 	$L__BB0_44;
	add.s32 	%r81, %r24, %r3;
	mul.wide.u32 	%rd42, %r81, 4;
	add.s64 	%rd43, %rd1, %rd42;
	st.global.f32 	[%rd43], %f830;
$L__BB0_44:
	setp.gt.u32 	%p64, %r3, 2046;
	setp.ge.s32 	%p65, %r8, %r25;
	add.s32 	%r82, %r24, %r3;
	mul.wide.u32 	%rd44, %r82, 4;
	add.s64 	%rd5, %rd1, %rd44;
	or.pred  	%p66, %p65, %p64;
	@%p66 bra 	$L__BB0_46;
	st.global.f32 	[%rd5+4], %f831;
$L__BB0_46:
	setp.gt.u32 	%p67, %r3, 2045;
	setp.ge.s32 	%p68, %r8, %r25;
	or.pred  	%p69, %p68, %p67;
	@%p69 bra 	$L__BB0_48;
	st.global.f32 	[%rd5+8], %f832;
$L__BB0_48:
	setp.gt.u32 	%p70, %r3, 2044;
	setp.ge.s32 	%p71, %r8, %r25;
	or.pred  	%p72, %p71, %p70;
	@%p72 bra 	$L__BB0_50;
	st.global.f32 	[%rd5+12], %f833;
$L__BB0_50:
	ret;

}


// ===== COMPILED SASS (sm_100) =====

	.target	sm_100

	.elftype	@"ET_EXEC"


//--------------------- .note.nv.tkinfo           --------------------------
	.section	.note.nv.tkinfo,"",@"SHT_NOTE"
	.sectionflags	@"SHF_NOTE_NV_TKINFO"
	.tkinfo
        /*0018*/ 	.word	0x00000002
        /*0030*/ 	.string	""
        /*0030*/ 	.string	"ptxas"
        /*0030*/ 	.string	"Cuda compilation tools, release 13.0, V13.0.88"
        /*0030*/ 	.string	"Build cuda_13.0.r13.0/compiler.36424714_0"
        /*0030*/ 	.string	"-arch sm_100 -m 64 "



//--------------------- .note.nv.cuinfo           --------------------------
	.section	.note.nv.cuinfo,"",@"SHT_NOTE"
	.sectionflags	@"SHF_NOTE_NV_CUINFO"
        /*0018*/ 	.short	0x0002
        /*001a*/ 	.short	0x0064
        /*001c*/ 	.short	0x0082
	.zero		2


//--------------------- .nv.info                  --------------------------
	.section	.nv.info,"",@"SHT_CUDA_INFO"
	.align	4


	//----- nvinfo : EIATTR_REGCOUNT
	.align		4
        /*0000*/ 	.byte	0x04, 0x2f
        /*0002*/ 	.short	(.L_1 - .L_0)
	.align		4
.L_0:
        /*0004*/ 	.word	index@(_Z28Matrix_Multiplication_KernelPKfS0_Pfi)
        /*0008*/ 	.word	0x00000040


	//----- nvinfo : EIATTR_FRAME_SIZE
	.align		4
.L_1:
        /*000c*/ 	.byte	0x04, 0x11
        /*000e*/ 	.short	(.L_3 - .L_2)
	.align		4
.L_2:
        /*0010*/ 	.word	index@(_Z28Matrix_Multiplication_KernelPKfS0_Pfi)
        /*0014*/ 	.word	0x00000000


	//----- nvinfo : EIATTR_MIN_STACK_SIZE
	.align		4
.L_3:
        /*0018*/ 	.byte	0x04, 0x12
        /*001a*/ 	.short	(.L_5 - .L_4)
	.align		4
.L_4:
        /*001c*/ 	.word	index@(_Z28Matrix_Multiplication_KernelPKfS0_Pfi)
        /*0020*/ 	.word	0x00000000
.L_5:


//--------------------- .nv.compat                --------------------------
	.section	.nv.compat,"",@"SHT_CUDA_COMPAT_INFO"
	.align	4
        /*0000*/ 	.byte	0x02, 0x09, 0x00, 0x00, 0x02, 0x02, 0x01, 0x00, 0x02, 0x05, 0x05, 0x00, 0x03, 0x07, 0x01, 0x01
        /*0010*/ 	.byte	0x02, 0x03, 0x00, 0x00, 0x02, 0x06, 0x01, 0x00, 0x04, 0x0b, 0x08, 0x00, 0x09, 0x00, 0x00, 0x00
        /*0020*/ 	.byte	0x00, 0x00, 0x00, 0x00


//--------------------- .nv.info._Z28Matrix_Multiplication_KernelPKfS0_Pfi --------------------------
	.section	.nv.info._Z28Matrix_Multiplication_KernelPKfS0_Pfi,"",@"SHT_CUDA_INFO"
	.sectionflags	@""
	.align	4


	//----- nvinfo : EIATTR_CUDA_API_VERSION
	.align		4
        /*0000*/ 	.byte	0x04, 0x37
        /*0002*/ 	.short	(.L_7 - .L_6)
.L_6:
        /*0004*/ 	.word	0x00000082


	//----- nvinfo : EIATTR_KPARAM_INFO
	.align		4
.L_7:
        /*0008*/ 	.byte	0x04, 0x17
        /*000a*/ 	.short	(.L_9 - .L_8)
.L_8:
        /*000c*/ 	.word	0x00000000
        /*0010*/ 	.short	0x0003
        /*0012*/ 	.short	0x0018
        /*0014*/ 	.byte	0x00, 0xf0, 0x11, 0x00


	//----- nvinfo : EIATTR_KPARAM_INFO
	.align		4
.L_9:
        /*0018*/ 	.byte	0x04, 0x17
        /*001a*/ 	.short	(.L_11 - .L_10)
.L_10:
        /*001c*/ 	.word	0x00000000
        /*0020*/ 	.short	0x0002
        /*0022*/ 	.short	0x0010
        /*0024*/ 	.byte	0x00, 0xf5, 0x21, 0x00


	//----- nvinfo : EIATTR_KPARAM_INFO
	.align		4
.L_11:
        /*0028*/ 	.byte	0x04, 0x17
        /*002a*/ 	.short	(.L_13 - .L_12)
.L_12:
        /*002c*/ 	.word	0x00000000
        /*0030*/ 	.short	0x0001
        /*0032*/ 	.short	0x0008
        /*0034*/ 	.byte	0x00, 0xf5, 0x21, 0x00


	//----- nvinfo : EIATTR_KPARAM_INFO
	.align		4
.L_13:
        /*0038*/ 	.byte	0x04, 0x17
        /*003a*/ 	.short	(.L_15 - .L_14)
.L_14:
        /*003c*/ 	.word	0x00000000
        /*0040*/ 	.short	0x0000
        /*0042*/ 	.short	0x0000
        /*0044*/ 	.byte	0x00, 0xf5, 0x21, 0x00


	//----- nvinfo : EIATTR_SPARSE_MMA_MASK
	.align		4
.L_15:
        /*0048*/ 	.byte	0x03, 0x50
        /*004a*/ 	.short	0x0000


	//----- nvinfo : EIATTR_MAXREG_COUNT
	.align		4
        /*004c*/ 	.byte	0x03, 0x1b
        /*004e*/ 	.short	0x00ff


	//----- nvinfo : EIATTR_NUM_BARRIERS
	.align		4
        /*0050*/ 	.byte	0x02, 0x4c
        /*0052*/ 	.byte	0x01
	.zero		1


	//----- nvinfo : EIATTR_MERCURY_ISA_VERSION
	.align		4
        /*0054*/ 	.byte	0x03, 0x5f
        /*0056*/ 	.short	0x0101


	//----- nvinfo : EIATTR_UNUSED_LOAD_BYTE_OFFSET
	.align		4
        /*0058*/ 	.byte	0x04, 0x44
        /*005a*/ 	.short	(.L_17 - .L_16)


	//   ....[0]....
.L_16:
        /*005c*/ 	.word	0x000007c0
        /*0060*/ 	.word	0x0000fff0


	//   ....[1]....
        /*0064*/ 	.word	0x000007d0
        /*0068*/ 	.word	0x0000ff0f


	//   ....[2]....
        /*006c*/ 	.word	0x000007e0
        /*0070*/ 	.word	0x0000f0ff


	//   ....[3]....
        /*0074*/ 	.word	0x000007f0
        /*0078*/ 	.word	0x0000fff0


	//   ....[4]....
        /*007c*/ 	.word	0x00000a50
        /*0080*/ 	.word	0x00000fff


	//   ....[5]....
        /*0084*/ 	.word	0x00000ca0
        /*0088*/ 	.word	0x0000fff0


	//   ....[6]....
        /*008c*/ 	.word	0x00000f00
        /*0090*/ 	.word	0x00000fff


	//   ....[7]....
        /*0094*/ 	.word	0x00001150
        /*0098*/ 	.word	0x0000fff0


	//   ....[8]....
        /*009c*/ 	.word	0x000013b0
        /*00a0*/ 	.word	0x00000fff


	//   ....[9]....
        /*00a4*/ 	.word	0x00001600
        /*00a8*/ 	.word	0x0000fff0


	//   ....[10]....
        /*00ac*/ 	.word	0x00001860
        /*00b0*/ 	.word	0x00000fff


	//   ....[11]....
        /*00b4*/ 	.word	0x00001ab0
        /*00b8*/ 	.word	0x0000fff0


	//   ....[12]....
        /*00bc*/ 	.word	0x00001d10
        /*00c0*/ 	.word	0x00000fff


	//   ....[13]....
        /*00c4*/ 	.word	0x00001f60
        /*00c8*/ 	.word	0x0000fff0


	//   ....[14]....
        /*00cc*/ 	.word	0x000021b0
        /*00d0*/ 	.word	0x00000fff


	//   ....[15]....
        /*00d4*/ 	.word	0x00002410
        /*00d8*/ 	.word	0x0000fff0


	//   ....[16]....
        /*00dc*/ 	.word	0x00002670
        /*00e0*/ 	.word	0x00000fff


	//   ....[17]....
        /*00e4*/ 	.word	0x000028b0
        /*00e8*/ 	.word	0x0000fff0


	//   ....[18]....
        /*00ec*/ 	.word	0x00002950
        /*00f0*/ 	.word	0x00000fff


	//   ....[19]....
        /*00f4*/ 	.word	0x00002a60
        /*00f8*/ 	.word	0x00000fff


	//----- nvinfo : EIATTR_VRC_CTA_INIT_COUNT
	.align		4
.L_17:
        /*00fc*/ 	.byte	0x02, 0x4a
	.zero		1
	.zero		1


	//----- nvinfo : EIATTR_EXIT_INSTR_OFFSETS
	.align		4
        /*0100*/ 	.byte	0x04, 0x1c
        /*0102*/ 	.short	(.L_19 - .L_18)


	//   ....[0]....
.L_18:
        /*0104*/ 	.word	0x00003060


	//   ....[1]....
        /*0108*/ 	.word	0x00003080


	//----- nvinfo : EIATTR_CBANK_PARAM_SIZE
	.align		4
.L_19:
        /*010c*/ 	.byte	0x03, 0x19
        /*010e*/ 	.short	0x001c


	//----- nvinfo : EIATTR_PARAM_CBANK
	.align		4
        /*0110*/ 	.byte	0x04, 0x0a
        /*0112*/ 	.short	(.L_21 - .L_20)
	.align		4
.L_20:
        /*0114*/ 	.word	index@(.nv.constant0._Z28Matrix_Multiplication_KernelPKfS0_Pfi)
        /*0118*/ 	.short	0x0380
        /*011a*/ 	.short	0x001c


	//----- nvinfo : EIATTR_SW_WAR
	.align		4
.L_21:
        /*011c*/ 	.byte	0x04, 0x36
        /*011e*/ 	.short	(.L_23 - .L_22)
.L_22:
        /*0120*/ 	.word	0x00000008
.L_23:


//--------------------- .nv.callgraph             --------------------------
	.section	.nv.callgraph,"",@"SHT_CUDA_CALLGRAPH"
	.align	4
	.sectionentsize	8
	.align		4
        /*0000*/ 	.word	0x00000000
	.align		4
        /*0004*/ 	.word	0xffffffff
	.align		4
        /*0008*/ 	.word	0x00000000
	.align		4
        /*000c*/ 	.word	0xfffffffe
	.align		4
        /*0010*/ 	.word	0x00000000
	.align		4
        /*0014*/ 	.word	0xfffffffd
	.align		4
        /*0018*/ 	.word	0x00000000
	.align		4
        /*001c*/ 	.word	0xfffffffc


//--------------------- .text._Z28Matrix_Multiplication_KernelPKfS0_Pfi --------------------------
	.section	.text._Z28Matrix_Multiplication_KernelPKfS0_Pfi,"ax",@progbits
	.align	128
        .global         _Z28Matrix_Multiplication_KernelPKfS0_Pfi
        .type           _Z28Matrix_Multiplication_KernelPKfS0_Pfi,@function
        .size           _Z28Matrix_Multiplication_KernelPKfS0_Pfi,(.L_x_2 - _Z28Matrix_Multiplication_KernelPKfS0_Pfi)
        .other          _Z28Matrix_Multiplication_KernelPKfS0_Pfi,@"STO_CUDA_ENTRY STV_DEFAULT"
_Z28Matrix_Multiplication_KernelPKfS0_Pfi:
.text._Z28Matrix_Multiplication_KernelPKfS0_Pfi:
[----:B------:R-:W-:Y:S01]  /*0000*/  LDC R1, c[0x0][0x37c] ;  /* 0x0000df00ff017b82 */ /* 0x000fe20000000800 */
[----:B------:R-:W0:Y:S01]  /*0010*/  S2R R6, SR_TID.Y ;  /* 0x0000000000067919 */ /* 0x000e220000002200 */
[----:B------:R-:W-:Y:S01]  /*0020*/  MOV R2, 0x400 ;  /* 0x0000040000027802 */ /* 0x000fe20000000f00 */
[----:B------:R-:W1:Y:S01]  /*0030*/  LDCU UR4, c[0x0][0x398] ;  /* 0x00007300ff0477ac */ /* 0x000e620008000800 */
[----:B------:R-:W-:Y:S01]  /*0040*/  HFMA2 R60, -RZ, RZ, 0, 0 ;  /* 0x00000000ff3c7431 */ /* 0x000fe200000001ff */
[----:B------:R-:W2:Y:S01]  /*0050*/  S2R R3, SR_CTAID.Y ;  /* 0x0000000000037919 */ /* 0x000ea20000002600 */
[----:B------:R-:W-:Y:S02]  /*0060*/  CS2R R56, SRZ ;  /* 0x0000000000387805 */ /* 0x000fe4000001ff00 */
[----:B------:R-:W-:Y:S02]  /*0070*/  CS2R R54, SRZ ;  /* 0x0000000000367805 */ /* 0x000fe4000001ff00 */
[----:B------:R-:W-:Y:S01]  /*0080*/  MOV R58, RZ ;  /* 0x000000ff003a7202 */ /* 0x000fe20000000f00 */
[----:B------:R-:W3:Y:S01]  /*0090*/  S2R R0, SR_TID.X ;  /* 0x0000000000007919 */ /* 0x000ee20000002100 */
[----:B------:R-:W-:-:S02]  /*00a0*/  CS2R R52, SRZ ;  /* 0x0000000000347805 */ /* 0x000fc4000001ff00 */
[----:B------:R-:W-:Y:S02]  /*00b0*/  CS2R R50, SRZ ;  /* 0x0000000000327805 */ /* 0x000fe4000001ff00 */
[----:B------:R-:W-:Y:S01]  /*00c0*/  CS2R R48, SRZ ;  /* 0x0000000000307805 */ /* 0x000fe2000001ff00 */
[----:B------:R-:W4:Y:S01]  /*00d0*/  S2R R4, SR_CgaCtaId ;  /* 0x0000000000047919 */ /* 0x000f220000008800 */
[----:B------:R-:W-:Y:S02]  /*00e0*/  CS2R R38, SRZ ;  /* 0x0000000000267805 */ /* 0x000fe4000001ff00 */
[----:B------:R-:W-:Y:S01]  /*00f0*/  CS2R R36, SRZ ;  /* 0x0000000000247805 */ /* 0x000fe2000001ff00 */
[----:B------:R-:W1:Y:S01]  /*0100*/  LDCU.64 UR6, c[0x0][0x358] ;  /* 0x00006b00ff0677ac */ /* 0x000e620008000a00 */
[----:B------:R-:W5:Y:S01]  /*0110*/  S2R R7, SR_CTAID.X ;  /* 0x0000000000077919 */ /* 0x000f620000002500 */
[----:B------:R-:W1:Y:S01]  /*0120*/  LDCU UR5, c[0x0][0x398] ;  /* 0x00007300ff0577ac */ /* 0x000e620008000800 */
[----:B0-----:R-:W-:-:S02]  /*0130*/  ISETP.GE.U32.AND P0, PT, R6, 0x8, PT ;  /* 0x000000080600780c */ /* 0x001fc40003f06070 */
[----:B--2---:R-:W-:Y:S02]  /*0140*/  LEA R47, R3, R6, 0x3 ;  /* 0x00000006032f7211 */ /* 0x004fe400078e18ff */
[----:B------:R-:W-:Y:S02]  /*0150*/  IADD3 R3, PT, PT, R2, 0x1080, RZ ;  /* 0x0000108002037810 */ /* 0x000fe40007ffe0ff */
[----:B---3--:R-:W-:Y:S02]  /*0160*/  SHF.L.U32 R40, R0, 0x2, RZ ;  /* 0x0000000200287819 */ /* 0x008fe400000006ff */
[----:B------:R-:W-:Y:S02]  /*0170*/  SHF.L.U32 R5, R47, 0xe, RZ ;  /* 0x0000000e2f057819 */ /* 0x000fe400000006ff */
[C---:B----4-:R-:W-:Y:S02]  /*0180*/  LEA R3, R4.reuse, R3, 0x18 ;  /* 0x0000000304037211 */ /* 0x050fe400078ec0ff */
[----:B------:R-:W-:-:S02]  /*0190*/  LEA R45, R4, R2, 0x18 ;  /* 0x00000002042d7211 */ /* 0x000fc400078ec0ff */
[----:B-----5:R-:W-:Y:S02]  /*01a0*/  LEA R46, R7, R40, 0x5 ;  /* 0x00000028072e7211 */ /* 0x020fe400078e28ff */
[----:B------:R-:W-:Y:S01]  /*01b0*/  LOP3.LUT R40, R5, 0x2000, R40, 0xfe, !PT ;  /* 0x0000200005287812 */ /* 0x000fe200078efe28 */
[C---:B------:R-:W-:Y:S01]  /*01c0*/  IMAD R5, R6.reuse, 0x210, R3 ;  /* 0x0000021006057824 */ /* 0x040fe200078e0203 */
[----:B------:R-:W-:Y:S01]  /*01d0*/  SHF.L.U32 R47, R47, 0x2, RZ ;  /* 0x000000022f2f7819 */ /* 0x000fe200000006ff */
[C---:B------:R-:W-:Y:S01]  /*01e0*/  IMAD R45, R6.reuse, 0x210, R45 ;  /* 0x00000210062d7824 */ /* 0x040fe200078e022d */
[----:B------:R-:W-:Y:S02]  /*01f0*/  LEA R2, R6, R46, 0xd ;  /* 0x0000002e06027211 */ /* 0x000fe400078e68ff */
[----:B------:R-:W-:Y:S02]  /*0200*/  ISETP.GT.U32.AND P1, PT, R0, 0x7, PT ;  /* 0x000000070000780c */ /* 0x000fe40003f24070 */
[----:B------:R-:W-:-:S02]  /*0210*/  ISETP.LT.U32.AND P0, PT, R46, 0x800, !P0 ;  /* 0x000008002e00780c */ /* 0x000fc40004701070 */
[C---:B------:R-:W-:Y:S02]  /*0220*/  LEA R3, R0.reuse, R3, 0x4 ;  /* 0x0000000300037211 */ /* 0x040fe400078e20ff */
[C---:B------:R-:W-:Y:S02]  /*0230*/  IADD3 R43, PT, PT, R47.reuse, 0x1, RZ ;  /* 0x000000012f2b7810 */ /* 0x040fe40007ffe0ff */
[C---:B------:R-:W-:Y:S02]  /*0240*/  IADD3 R42, PT, PT, R47.reuse, 0x2, RZ ;  /* 0x000000022f2a7810 */ /* 0x040fe40007ffe0ff */
[----:B------:R-:W-:Y:S02]  /*0250*/  IADD3 R41, PT, PT, R47, 0x3, RZ ;  /* 0x000000032f297810 */ /* 0x000fe40007ffe0ff */
[----:B------:R-:W-:Y:S02]  /*0260*/  LEA R44, R0, R5, 0x4 ;  /* 0x00000005002c7211 */ /* 0x000fe400078e20ff */
[----:B------:R-:W-:-:S02]  /*0270*/  IADD3 R2, PT, PT, R2, 0x1000, RZ ;  /* 0x0000100002027810 */ /* 0x000fc40007ffe0ff */
[----:B-1----:R-:W-:Y:S01]  /*0280*/  ISETP.GE.AND P2, PT, R47, UR4, PT ;  /* 0x000000042f007c0c */ /* 0x002fe2000bf46270 */
[----:B------:R-:W-:-:S12]  /*0290*/  UMOV UR4, 0x1000 ;  /* 0x0000100000047882 */ /* 0x000fd80000000000 */
.L_x_0:
[----:B------:R-:W-:Y:S01]  /*02a0*/  IADD3 R4, PT, PT, R40, -0x2000, RZ ;  /* 0xffffe00028047810 */ /* 0x000fe20007ffe0ff */
[----:B------:R-:W0:Y:S01]  /*02b0*/  @P0 LDC.64 R6, c[0x0][0x388] ;  /* 0x0000e200ff060b82 */ /* 0x000e220000000a00 */
[----:B------:R-:W-:Y:S02]  /*02c0*/  ISETP.GE.AND P4, PT, R43, UR5, PT ;  /* 0x000000052b007c0c */ /* 0x000fe4000bf86270 */
[----:B------:R-:W-:Y:S02]  /*02d0*/  SEL R11, R4, 0xffffffff, !P2 ;  /* 0xffffffff040b7807 */ /* 0x000fe40005000000 */
[----:B------:R-:W-:Y:S02]  /*02e0*/  IADD3 R4, PT, PT, R40, -0x1000, RZ ;  /* 0xfffff00028047810 */ /* 0x000fe40007ffe0ff */
[----:B------:R-:W-:Y:S01]  /*02f0*/  ISETP.LT.OR P3, PT, R11, RZ, P1 ;  /* 0x000000ff0b00720c */ /* 0x000fe20000f61670 */
[----:B------:R-:W1:Y:S01]  /*0300*/  @P0 LDC.64 R32, c[0x0][0x388] ;  /* 0x0000e200ff200b82 */ /* 0x000e620000000a00 */
[----:B------:R-:W-:-:S02]  /*0310*/  SEL R18, R4, 0xffffffff, !P4 ;  /* 0xffffffff04127807 */ /* 0x000fc40006000000 */
[----:B------:R-:W-:Y:S02]  /*0320*/  @P0 IADD3 R10, PT, PT, R2, -0x1000, RZ ;  /* 0xfffff000020a0810 */ /* 0x000fe40007ffe0ff */
[----:B------:R-:W-:Y:S02]  /*0330*/  ISETP.LT.OR P4, PT, R18, RZ, P1 ;  /* 0x000000ff1200720c */ /* 0x000fe40000f81670 */
[----:B------:R-:W-:Y:S01]  /*0340*/  ISETP.GE.AND P5, PT, R42, UR5, PT ;  /* 0x000000052a007c0c */ /* 0x000fe2000bfa6270 */
[----:B------:R-:W2:Y:S04]  /*0350*/  @P0 LDC.64 R20, c[0x0][0x388] ;  /* 0x0000e200ff140b82 */ /* 0x000ea80000000a00 */
[----:B------:R-:W-:-:S04]  /*0360*/  @!P3 SHF.R.U32.HI R11, RZ, 0x2, R11 ;  /* 0x00000002ff0bb819 */ /* 0x000fc8000001160b */
[----:B------:R-:W3:Y:S01]  /*0370*/  @!P3 LDC.64 R8, c[0x0][0x380] ;  /* 0x0000e000ff08bb82 */ /* 0x000ee20000000a00 */
[----:B------:R-:W-:-:S05]  /*0380*/  @P0 SHF.R.U32.HI R17, RZ, 0x2, R10 ;  /* 0x00000002ff110819 */ /* 0x000fca000001160a */
[----:B0-----:R-:W-:Y:S01]  /*0390*/  @P0 IMAD.WIDE.U32 R16, R17, 0x10, R6 ;  /* 0x0000001011100825 */ /* 0x001fe200078e0006 */
[----:B------:R-:W-:Y:S01]  /*03a0*/  @!P4 SHF.R.U32.HI R7, RZ, 0x2, R18 ;  /* 0x00000002ff07c819 */ /* 0x000fe20000011612 */
[----:B------:R-:W0:Y:S04]  /*03b0*/  @!P4 LDC.64 R4, c[0x0][0x380] ;  /* 0x0000e000ff04cb82 */ /* 0x000e280000000a00 */
[----:B------:R-:W4:Y:S01]  /*03c0*/  @P0 LDG.E.128.CONSTANT R16, desc[UR6][R16.64] ;  /* 0x0000000610100981 */ /* 0x000f22000c1e9d00 */
[----:B---3--:R-:W-:-:S05]  /*03d0*/  @!P3 IMAD.WIDE.U32 R8, R11, 0x10, R8 ;  /* 0x000000100b08b825 */ /* 0x008fca00078e0008 */
[----:B------:R3:W5:Y:S01]  /*03e0*/  @!P3 LDG.E.128.CONSTANT R12, desc[UR6][R8.64] ;  /* 0x00000006080cb981 */ /* 0x000762000c1e9d00 */
[C---:B------:R-:W-:Y:S02]  /*03f0*/  SEL R10, R40.reuse, 0xffffffff, !P5 ;  /* 0xffffffff280a7807 */ /* 0x040fe40006800000 */
[----:B------:R-:W-:Y:S02]  /*0400*/  ISETP.GE.AND P6, PT, R41, UR5, PT ;  /* 0x0000000529007c0c */ /* 0x000fe4000bfc6270 */
[----:B------:R-:W-:Y:S02]  /*0410*/  IADD3 R22, PT, PT, R40, 0x1000, RZ ;  /* 0x0000100028167810 */ /* 0x000fe40007ffe0ff */
[----:B------:R-:W-:Y:S02]  /*0420*/  ISETP.LT.OR P5, PT, R10, RZ, P1 ;  /* 0x000000ff0a00720c */ /* 0x000fe40000fa1670 */
[----:B------:R-:W-:Y:S01]  /*0430*/  SEL R22, R22, 0xffffffff, !P6 ;  /* 0xffffffff16167807 */ /* 0x000fe20007000000 */
[----:B---3--:R-:W3:Y:S03]  /*0440*/  @P0 LDC.64 R8, c[0x0][0x388] ;  /* 0x0000e200ff080b82 */ /* 0x008ee60000000a00 */
[----:B------:R-:W-:-:S07]  /*0450*/  ISETP.LT.OR P6, PT, R22, RZ, P1 ;  /* 0x000000ff1600720c */ /* 0x000fce0000fc1670 */
[----:B------:R-:W1:Y:S08]  /*0460*/  @!P5 LDC.64 R26, c[0x0][0x380] ;  /* 0x0000e000ff1adb82 */ /* 0x000e700000000a00 */
[----:B------:R-:W2:Y:S01]  /*0470*/  @!P6 LDC.64 R24, c[0x0][0x380] ;  /* 0x0000e000ff18eb82 */ /* 0x000ea20000000a00 */
[----:B------:R-:W-:Y:S02]  /*0480*/  @!P3 LEA R23, R0, R45, 0x4 ;  /* 0x0000002d0017b211 */ /* 0x000fe400078e20ff */
[----:B------:R-:W-:-:S02]  /*0490*/  @P0 IADD3 R11, PT, PT, R2, -0x800, RZ ;  /* 0xfffff800020b0810 */ /* 0x000fc40007ffe0ff */
[----:B------:R-:W-:Y:S01]  /*04a0*/  @!P5 SHF.R.U32.HI R29, RZ, 0x2, R10 ;  /* 0x00000002ff1dd819 */ /* 0x000fe2000001160a */
[----:B0-----:R-:W-:Y:S01]  /*04b0*/  @!P4 IMAD.WIDE.U32 R4, R7, 0x10, R4 ;  /* 0x000000100704c825 */ /* 0x001fe200078e0004 */
[----:B------:R-:W-:Y:S02]  /*04c0*/  @P0 SHF.R.U32.HI R11, RZ, 0x2, R11 ;  /* 0x00000002ff0b0819 */ /* 0x000fe4000001160b */
[----:B------:R-:W-:-:S03]  /*04d0*/  @P0 IADD3 R28, PT, PT, R2, 0x800, RZ ;  /* 0x00000800021c0810 */ /* 0x000fc60007ffe0ff */
[----:B---3--:R-:W-:Y:S01]  /*04e0*/  @P0 IMAD.WIDE.U32 R8, R11, 0x10, R8 ;  /* 0x000000100b080825 */ /* 0x008fe200078e0008 */
[----:B------:R-:W3:Y:S05]  /*04f0*/  @!P4 LDG.E.128.CONSTANT R4, desc[UR6][R4.64] ;  /* 0x000000060404c981 */ /* 0x000eea000c1e9d00 */
[----:B------:R-:W3:Y:S04]  /*0500*/  @P0 LDG.E.128.CONSTANT R8, desc[UR6][R8.64] ;  /* 0x0000000608080981 */ /* 0x000ee8000c1e9d00 */
[----:B-----5:R1:W-:Y:S04]  /*0510*/  @!P3 STS.128 [R23], R12 ;  /* 0x0000000c1700b388 */ /* 0x0203e80000000c00 */
[----:B----4-:R0:W-:Y:S01]  /*0520*/  @P0 STS.128 [R44], R16 ;  /* 0x000000102c000388 */ /* 0x0101e20000000c00 */
[----:B-1----:R-:W-:Y:S01]  /*0530*/  @!P5 IMAD.WIDE.U32 R12, R29, 0x10, R26 ;  /* 0x000000101d0cd825 */ /* 0x002fe200078e001a */
[----:B------:R-:W-:-:S02]  /*0540*/  @!P6 SHF.R.U32.HI R29, RZ, 0x2, R22 ;  /* 0x00000002ff1de819 */ /* 0x000fc40000011616 */
[----:B------:R-:W-:Y:S02]  /*0550*/  @P0 SHF.R.U32.HI R27, RZ, 0x2, R28 ;  /* 0x00000002ff1b0819 */ /* 0x000fe4000001161c */
[----:B------:R-:W-:Y:S01]  /*0560*/  @P0 SHF.R.U32.HI R15, RZ, 0x2, R2 ;  /* 0x00000002ff0f0819 */ /* 0x000fe20000011602 */
[----:B--2---:R-:W-:-:S04]  /*0570*/  @!P6 IMAD.WIDE.U32 R24, R29, 0x10, R24 ;  /* 0x000000101d18e825 */ /* 0x004fc800078e0018 */
[----:B------:R-:W-:Y:S02]  /*0580*/  @P0 IMAD.WIDE.U32 R32, R27, 0x10, R32 ;  /* 0x000000101b200825 */ /* 0x000fe400078e0020 */
[----:B------:R-:W2:Y:S02]  /*0590*/  @!P6 LDG.E.128.CONSTANT R24, desc[UR6][R24.64] ;  /* 0x000000061818e981 */ /* 0x000ea4000c1e9d00 */
[----:B0-----:R-:W-:Y:S02]  /*05a0*/  @P0 IMAD.WIDE.U32 R16, R15, 0x10, R20 ;  /* 0x000000100f100825 */ /* 0x001fe400078e0014 */
[----:B------:R-:W4:Y:S04]  /*05b0*/  @P0 LDG.E.128.CONSTANT R32, desc[UR6][R32.64] ;  /* 0x0000000620200981 */ /* 0x000f28000c1e9d00 */
[----:B------:R-:W5:Y:S04]  /*05c0*/  @!P5 LDG.E.128.CONSTANT R12, desc[UR6][R12.64] ;  /* 0x000000060c0cd981 */ /* 0x000f68000c1e9d00 */
[----:B------:R-:W5:Y:S01]  /*05d0*/  @P0 LDG.E.128.CONSTANT R16, desc[UR6][R16.64] ;  /* 0x0000000610100981 */ /* 0x000f62000c1e9d00 */
[----:B---3--:R-:W-:-:S02]  /*05e0*/  MOV R22, R5 ;  /* 0x0000000500167202 */ /* 0x008fc40000000f00 */
[----:B------:R-:W-:Y:S02]  /*05f0*/  MOV R23, R6 ;  /* 0x0000000600177202 */ /* 0x000fe40000000f00 */
[C---:B------:R-:W-:Y:S02]  /*0600*/  @!P4 LEA R5, R0.reuse, R45, 0x4 ;  /* 0x0000002d0005c211 */ /* 0x040fe400078e20ff */
[----:B------:R-:W-:Y:S02]  /*0610*/  MOV R20, R9 ;  /* 0x0000000900147202 */ /* 0x000fe40000000f00 */
[----:B------:R-:W-:Y:S01]  /*0620*/  MOV R21, R10 ;  /* 0x0000000a00157202 */ /* 0x000fe20000000f00 */
[----:B------:R2:W-:Y:S01]  /*0630*/  @!P4 STS.64 [R5+0x88], R22 ;  /* 0x000088160500c388 */ /* 0x0005e20000000a00 */
[CC--:B------:R-:W-:Y:S02]  /*0640*/  @!P5 LEA R6, R0.reuse, R45.reuse, 0x4 ;  /* 0x0000002d0006d211 */ /* 0x0c0fe400078e20ff */
[----:B------:R-:W-:Y:S01]  /*0650*/  @!P6 LEA R59, R0, R45, 0x4 ;  /* 0x0000002d003be211 */ /* 0x000fe200078e20ff */
[----:B------:R4:W-:Y:S04]  /*0660*/  @!P4 STS [R5+0x84], R4 ;  /* 0x000084040500c388 */ /* 0x0009e80000000800 */
[----:B------:R0:W-:Y:S04]  /*0670*/  @!P4 STS [R5+0x90], R7 ;  /* 0x000090070500c388 */ /* 0x0001e80000000800 */
[----:B------:R-:W-:Y:S04]  /*0680*/  @P0 STS.64 [R44+0x88], R20 ;  /* 0x000088142c000388 */ /* 0x000fe80000000a00 */
[----:B------:R-:W-:Y:S04]  /*0690*/  @P0 STS [R44+0x84], R8 ;  /* 0x000084082c000388 */ /* 0x000fe80000000800 */
[----:B------:R-:W-:Y:S01]  /*06a0*/  @P0 STS [R44+0x90], R11 ;  /* 0x0000900b2c000388 */ /* 0x000fe20000000800 */
[----:B--2---:R-:W-:-:S02]  /*06b0*/  MOV R22, R25 ;  /* 0x0000001900167202 */ /* 0x004fc40000000f00 */
[----:B------:R-:W-:Y:S02]  /*06c0*/  MOV R23, R26 ;  /* 0x0000001a00177202 */ /* 0x000fe40000000f00 */
[----:B----4-:R-:W-:Y:S02]  /*06d0*/  MOV R4, R33 ;  /* 0x0000002100047202 */ /* 0x010fe40000000f00 */
[----:B0-----:R-:W-:Y:S01]  /*06e0*/  MOV R5, R34 ;  /* 0x0000002200057202 */ /* 0x001fe20000000f00 */
[----:B-----5:R-:W-:Y:S04]  /*06f0*/  @!P5 STS.64 [R6+0x108], R12 ;  /* 0x0001080c0600d388 */ /* 0x020fe80000000a00 */
[----:B------:R-:W-:Y:S04]  /*0700*/  @!P5 STS.64 [R6+0x110], R14 ;  /* 0x0001100e0600d388 */ /* 0x000fe80000000a00 */
[----:B------:R-:W-:Y:S04]  /*0710*/  @P0 STS.64 [R44+0x108], R16 ;  /* 0x000108102c000388 */ /* 0x000fe80000000a00 */
[----:B------:R-:W-:Y:S04]  /*0720*/  @P0 STS.64 [R44+0x110], R18 ;  /* 0x000110122c000388 */ /* 0x000fe80000000a00 */
[----:B------:R-:W-:Y:S04]  /*0730*/  @!P6 STS.64 [R59+0x190], R22 ;  /* 0x000190163b00e388 */ /* 0x000fe80000000a00 */
[----:B------:R-:W-:Y:S04]  /*0740*/  @!P6 STS [R59+0x18c], R24 ;  /* 0x00018c183b00e388 */ /* 0x000fe80000000800 */
[----:B------:R-:W-:Y:S04]  /*0750*/  @!P6 STS [R59+0x198], R27 ;  /* 0x0001981b3b00e388 */ /* 0x000fe80000000800 */
[----:B------:R-:W-:Y:S04]  /*0760*/  @P0 STS.64 [R44+0x190], R4 ;  /* 0x000190042c000388 */ /* 0x000fe80000000a00 */
[----:B------:R-:W-:Y:S04]  /*0770*/  @P0 STS [R44+0x18c], R32 ;  /* 0x00018c202c000388 */ /* 0x000fe80000000800 */
[----:B------:R-:W-:Y:S01]  /*0780*/  @P0 STS [R44+0x198], R35 ;  /* 0x000198232c000388 */ /* 0x000fe20000000800 */
[----:B------:R-:W-:Y:S06]  /*0790*/  BAR.SYNC.DEFER_BLOCKING 0x0 ;  /* 0x0000000000007b1d */ /* 0x000fec0000010000 */
[----:B------:R-:W-:Y:S04]  /*07a0*/  LDS.128 R8, [R45] ;  /* 0x000000002d087984 */ /* 0x000fe80000000c00 */
[----:B------:R-:W0:Y:S04]  /*07b0*/  LDS.128 R28, [R3] ;  /* 0x00000000031c7984 */ /* 0x000e280000000c00 */
[----:B------:R-:W1:Y:S04]  /*07c0*/  LDS.128 R4, [R45+0x80] ;  /* 0x000080002d047984 */ /* 0x000e680000000c00 */
[----:B------:R-:W2:Y:S04]  /*07d0*/  LDS.128 R16, [R45+0x100] ;  /* 0x000100002d107984 */ /* 0x000ea80000000c00 */
[----:B------:R-:W3:Y:S04]  /*07e0*/  LDS.128 R20, [R45+0x180] ;  /* 0x000180002d147984 */ /* 0x000ee80000000c00 */
[----:B------:R-:W4:Y:S04]  /*07f0*/  LDS.128 R12, [R3+0x80] ;  /* 0x00008000030c7984 */ /* 0x000f280000000c00 */
[----:B------:R-:W5:Y:S04]  /*0800*/  LDS R59, [R3+0x90] ;  /* 0x00009000033b7984 */ /* 0x000f680000000800 */
[----:B------:R-:W5:Y:S01]  /*0810*/  LDS.128 R24, [R45+0x190] ;  /* 0x000190002d187984 */ /* 0x000f620000000c00 */
[C---:B0-----:R-:W-:Y:S01]  /*0820*/  FFMA R48, R8.reuse, R28, R48 ;  /* 0x0000001c08307223 */ /* 0x041fe20000000030 */
[C---:B------:R-:W-:Y:S01]  /*0830*/  FFMA R50, R8.reuse, R29, R50 ;  /* 0x0000001d08327223 */ /* 0x040fe20000000032 */
[CC--:B------:R-:W-:Y:S01]  /*0840*/  FFMA R52, R8.reuse, R30.reuse, R52 ;  /* 0x0000001e08347223 */ /* 0x0c0fe20000000034 */
[----:B------:R-:W-:Y:S01]  /*0850*/  FFMA R8, R8, R31, R58 ;  /* 0x0000001f08087223 */ /* 0x000fe2000000003a */
[C---:B-1----:R-:W-:Y:S01]  /*0860*/  FFMA R54, R28.reuse, R5, R54 ;  /* 0x000000051c367223 */ /* 0x042fe20000000036 */
[C---:B------:R-:W-:Y:S01]  /*0870*/  FFMA R33, R5.reuse, R29, R60 ;  /* 0x0000001d05217223 */ /* 0x040fe2000000003c */
[C---:B------:R-:W-:Y:S01]  /*0880*/  FFMA R4, R5.reuse, R30, R55 ;  /* 0x0000001e05047223 */ /* 0x040fe20000000037 */
[----:B------:R-:W-:Y:S01]  /*0890*/  FFMA R32, R5, R31, R57 ;  /* 0x0000001f05207223 */ /* 0x000fe20000000039 */
[----:B--2---:R-:W-:Y:S01]  /*08a0*/  FFMA R34, R28, R18, R53 ;  /* 0x000000121c227223 */ /* 0x004fe20000000035 */
[C---:B------:R-:W-:Y:S01]  /*08b0*/  FFMA R49, R18.reuse, R29, R49 ;  /* 0x0000001d12317223 */ /* 0x040fe20000000031 */
[CC--:B------:R-:W-:Y:S01]  /*08c0*/  FFMA R58, R18.reuse, R30.reuse, R39 ;  /* 0x0000001e123a7223 */ /* 0x0c0fe20000000027 */
[----:B------:R-:W-:Y:S01]  /*08d0*/  FFMA R36, R18, R31, R36 ;  /* 0x0000001f12247223 */ /* 0x000fe20000000024 */
[----:B---3--:R-:W-:Y:S01]  /*08e0*/  FFMA R18, R28, R23, R37 ;  /* 0x000000171c127223 */ /* 0x008fe20000000025 */
[C---:B------:R-:W-:Y:S01]  /*08f0*/  FFMA R5, R23.reuse, R29, R38 ;  /* 0x0000001d17057223 */ /* 0x040fe20000000026 */
[C---:B------:R-:W-:Y:S01]  /*0900*/  FFMA R30, R23.reuse, R30, R51 ;  /* 0x0000001e171e7223 */ /* 0x040fe20000000033 */
[----:B------:R-:W-:Y:S01]  /*0910*/  FFMA R56, R23, R31, R56 ;  /* 0x0000001f17387223 */ /* 0x000fe20000000038 */
[----:B------:R-:W0:Y:S01]  /*0920*/  LDS.64 R28, [R3+0x110] ;  /* 0x00011000031c7984 */ /* 0x000e220000000a00 */
[----:B----4-:R-:W-:Y:S01]  /*0930*/  FFMA R17, R13, R9, R48 ;  /* 0x000000090d117223 */ /* 0x010fe20000000030 */
[----:B------:R-:W-:-:S02]  /*0940*/  FFMA R31, R9, R14, R50 ;  /* 0x0000000e091f7223 */ /* 0x000fc40000000032 */
[----:B------:R-:W1:Y:S01]  /*0950*/  LDS.64 R22, [R3+0x108] ;  /* 0x0001080003167984 */ /* 0x000e620000000a00 */
[----:B------:R-:W-:Y:S01]  /*0960*/  FFMA R37, R9, R15, R52 ;  /* 0x0000000f09257223 */ /* 0x000fe20000000034 */
[----:B-----5:R-:W-:Y:S01]  /*0970*/  FFMA R8, R59, R9, R8 ;  /* 0x000000093b087223 */ /* 0x020fe20000000008 */
[----:B------:R-:W-:Y:S01]  /*0980*/  FFMA R9, R13, R6, R54 ;  /* 0x000000060d097223 */ /* 0x000fe20000000036 */
[C---:B------:R-:W-:Y:S01]  /*0990*/  FFMA R38, R6.reuse, R14, R33 ;  /* 0x0000000e06267223 */ /* 0x040fe20000000021 */
[----:B------:R-:W-:Y:S01]  /*09a0*/  FFMA R51, R6, R15, R4 ;  /* 0x0000000f06337223 */ /* 0x000fe20000000004 */
[----:B------:R-:W-:Y:S01]  /*09b0*/  FFMA R6, R59, R6, R32 ;  /* 0x000000063b067223 */ /* 0x000fe20000000020 */
[-C--:B------:R-:W-:Y:S02]  /*09c0*/  FFMA R39, R13, R19.reuse, R34 ;  /* 0x000000130d277223 */ /* 0x080fe40000000022 */
[----:B------:R-:W2:Y:S01]  /*09d0*/  LDS.128 R32, [R45+0x110] ;  /* 0x000110002d207984 */ /* 0x000ea20000000c00 */
[----:B------:R-:W-:Y:S01]  /*09e0*/  FFMA R49, R14, R19, R49 ;  /* 0x000000130e317223 */ /* 0x000fe20000000031 */
[----:B------:R-:W-:Y:S01]  /*09f0*/  FFMA R53, R19, R15, R58 ;  /* 0x0000000f13357223 */ /* 0x000fe2000000003a */
[----:B------:R-:W-:Y:S01]  /*0a00*/  FFMA R36, R59, R19, R36 ;  /* 0x000000133b247223 */ /* 0x000fe20000000024 */
[----:B------:R-:W-:Y:S01]  /*0a10*/  FFMA R55, R13, R24, R18 ;  /* 0x000000180d377223 */ /* 0x000fe20000000012 */
[C---:B------:R-:W-:Y:S01]  /*0a20*/  FFMA R48, R24.reuse, R14, R5 ;  /* 0x0000000e18307223 */ /* 0x040fe20000000005 */
[C---:B------:R-:W-:Y:S01]  /*0a30*/  FFMA R19, R24.reuse, R15, R30 ;  /* 0x0000000f18137223 */ /* 0x040fe2000000001e */
[----:B------:R-:W3:Y:S04]  /*0a40*/  LDS R18, [R3+0x18c] ;  /* 0x00018c0003127984 */ /* 0x000ee80000000800 */
[----:B------:R-:W4:Y:S01]  /*0a50*/  LDS.128 R12, [R3+0x190] ;  /* 0x00019000030c7984 */ /* 0x000f220000000c00 */
[----:B------:R-:W-:Y:S01]  /*0a60*/  FFMA R56, R24, R59, R56 ;  /* 0x0000003b18387223 */ /* 0x000fe20000000038 */
[----:B0-----:R-:W-:Y:S01]  /*0a70*/  FFMA R30, R28, R7, R51 ;  /* 0x000000071c1e7223 */ /* 0x001fe20000000033 */
[C---:B------:R-:W-:Y:S01]  /*0a80*/  FFMA R51, R7.reuse, R29, R6 ;  /* 0x0000001d07337223 */ /* 0x040fe20000000006 */
[----:B-1----:R-:W-:Y:S01]  /*0a90*/  FFMA R57, R10, R23, R31 ;  /* 0x000000170a397223 */ /* 0x002fe2000000001f */
[----:B------:R-:W-:Y:S01]  /*0aa0*/  FFMA R31, R22, R7, R9 ;  /* 0x00000007161f7223 */ /* 0x000fe20000000009 */
[----:B------:R-:W-:-:S02]  /*0ab0*/  FFMA R59, R7, R23, R38 ;  /* 0x00000017073b7223 */ /* 0x000fc40000000026 */
[----:B------:R-:W0:Y:S01]  /*0ac0*/  LDS.128 R4, [R45+0x90] ;  /* 0x000090002d047984 */ /* 0x000e220000000c00 */
[-C--:B------:R-:W-:Y:S01]  /*0ad0*/  FFMA R17, R22, R10.reuse, R17 ;  /* 0x0000000a16117223 */ /* 0x080fe20000000011 */
[----:B------:R-:W-:Y:S01]  /*0ae0*/  FFMA R24, R28, R10, R37 ;  /* 0x0000000a1c187223 */ /* 0x000fe20000000025 */
[----:B------:R-:W-:Y:S01]  /*0af0*/  FFMA R61, R10, R29, R8 ;  /* 0x0000001d0a3d7223 */ /* 0x000fe20000000008 */
[-C--:B------:R-:W-:Y:S01]  /*0b00*/  FFMA R9, R23, R25.reuse, R48 ;  /* 0x0000001917097223 */ /* 0x080fe20000000030 */
[----:B------:R-:W-:Y:S01]  /*0b10*/  FFMA R8, R28, R25, R19 ;  /* 0x000000191c087223 */ /* 0x000fe20000000013 */
[----:B--2---:R-:W-:Y:S01]  /*0b20*/  FFMA R10, R22, R32, R39 ;  /* 0x00000020160a7223 */ /* 0x004fe20000000027 */
[C---:B------:R-:W-:Y:S01]  /*0b30*/  FFMA R23, R32.reuse, R23, R49 ;  /* 0x0000001720177223 */ /* 0x040fe20000000031 */
[C---:B------:R-:W-:Y:S01]  /*0b40*/  FFMA R48, R32.reuse, R28, R53 ;  /* 0x0000001c20307223 */ /* 0x040fe20000000035 */
[----:B------:R-:W-:Y:S02]  /*0b50*/  FFMA R53, R32, R29, R36 ;  /* 0x0000001d20357223 */ /* 0x000fe40000000024 */
[----:B------:R-:W1:Y:S01]  /*0b60*/  LDS.128 R36, [R3+0x210] ;  /* 0x0002100003247984 */ /* 0x000e620000000c00 */
[----:B------:R-:W-:Y:S01]  /*0b70*/  FFMA R55, R22, R25, R55 ;  /* 0x0000001916377223 */ /* 0x000fe20000000037 */
[C---:B---3--:R-:W-:Y:S01]  /*0b80*/  FFMA R17, R18.reuse, R11, R17 ;  /* 0x0000000b12117223 */ /* 0x048fe20000000011 */
[----:B------:R-:W-:Y:S01]  /*0b90*/  FFMA R49, R18, R33, R10 ;  /* 0x0000002112317223 */ /* 0x000fe2000000000a */
[C---:B----4-:R-:W-:Y:S01]  /*0ba0*/  FFMA R19, R11.reuse, R13, R24 ;  /* 0x0000000d0b137223 */ /* 0x050fe20000000018 */
[C---:B------:R-:W-:Y:S01]  /*0bb0*/  FFMA R28, R12.reuse, R33, R23 ;  /* 0x000000210c1c7223 */ /* 0x040fe20000000017 */
[C---:B------:R-:W-:Y:S01]  /*0bc0*/  FFMA R22, R12.reuse, R11, R57 ;  /* 0x0000000b0c167223 */ /* 0x040fe20000000039 */
[----:B------:R-:W-:Y:S01]  /*0bd0*/  FFMA R24, R11, R14, R61 ;  /* 0x0000000e0b187223 */ /* 0x000fe2000000003d */
[-C--:B------:R-:W-:Y:S01]  /*0be0*/  FFMA R32, R12, R26.reuse, R9 ;  /* 0x0000001a0c207223 */ /* 0x080fe20000000009 */
[----:B------:R-:W-:-:S02]  /*0bf0*/  FFMA R23, R13, R26, R8 ;  /* 0x0000001a0d177223 */ /* 0x000fc40000000008 */
[----:B------:R-:W2:Y:S01]  /*0c00*/  LDS.128 R8, [R45+0x10] ;  /* 0x000010002d087984 */ /* 0x000ea20000000c00 */
[----:B------:R-:W-:Y:S01]  /*0c10*/  FFMA R25, R25, R29, R56 ;  /* 0x0000001d19197223 */ /* 0x000fe20000000038 */
[CC--:B------:R-:W-:Y:S01]  /*0c20*/  FFMA R29, R33.reuse, R13.reuse, R48 ;  /* 0x0000000d211d7223 */ /* 0x0c0fe20000000030 */
[----:B------:R-:W-:Y:S01]  /*0c30*/  FFMA R48, R33, R14, R53 ;  /* 0x0000000e21307223 */ /* 0x000fe20000000035 */
[----:B------:R-:W-:Y:S01]  /*0c40*/  FFMA R55, R18, R26, R55 ;  /* 0x0000001a12377223 */ /* 0x000fe20000000037 */
[----:B------:R-:W-:Y:S01]  /*0c50*/  FFMA R26, R26, R14, R25 ;  /* 0x0000000e1a1a7223 */ /* 0x000fe20000000019 */
[----:B0-----:R-:W-:Y:S01]  /*0c60*/  FFMA R31, R18, R4, R31 ;  /* 0x00000004121f7223 */ /* 0x001fe2000000001f */
[C---:B------:R-:W-:Y:S01]  /*0c70*/  FFMA R33, R4.reuse, R13, R30 ;  /* 0x0000000d04217223 */ /* 0x040fe2000000001e */
[C---:B------:R-:W-:Y:S01]  /*0c80*/  FFMA R18, R4.reuse, R12, R59 ;  /* 0x0000000c04127223 */ /* 0x040fe2000000003b */
[----:B------:R-:W-:Y:S02]  /*0c90*/  FFMA R30, R4, R14, R51 ;  /* 0x0000000e041e7223 */ /* 0x000fe40000000033 */
[----:B------:R-:W0:Y:S04]  /*0ca0*/  LDS.128 R12, [R3+0x290] ;  /* 0x00029000030c7984 */ /* 0x000e280000000c00 */
[----:B------:R-:W3:Y:S01]  /*0cb0*/  LDS R4, [R3+0x2a0] ;  /* 0x0002a00003047984 */ /* 0x000ee20000000800 */
[C---:B-1----:R-:W-:Y:S01]  /*0cc0*/  FFMA R52, R36.reuse, R5, R31 ;  /* 0x0000000524347223 */ /* 0x042fe2000000001f */
[C---:B------:R-:W-:Y:S01]  /*0cd0*/  FFMA R25, R5.reuse, R37, R18 ;  /* 0x0000002505197223 */ /* 0x040fe20000000012 */
[C---:B------:R-:W-:Y:S01]  /*0ce0*/  FFMA R50, R5.reuse, R38, R33 ;  /* 0x0000002605327223 */ /* 0x040fe20000000021 */
[-C--:B------:R-:W-:Y:S01]  /*0cf0*/  FFMA R5, R5, R39.reuse, R30 ;  /* 0x0000002705057223 */ /* 0x080fe2000000001e */
[-C--:B------:R-:W-:Y:S01]  /*0d00*/  FFMA R54, R36, R34.reuse, R49 ;  /* 0x0000002224367223 */ /* 0x080fe20000000031 */
[C---:B------:R-:W-:Y:S01]  /*0d10*/  FFMA R33, R37.reuse, R34, R28 ;  /* 0x0000002225217223 */ /* 0x040fe2000000001c */
[CC--:B------:R-:W-:Y:S01]  /*0d20*/  FFMA R56, R34.reuse, R38.reuse, R29 ;  /* 0x0000002622387223 */ /* 0x0c0fe2000000001d */
[----:B------:R-:W-:Y:S01]  /*0d30*/  FFMA R51, R34, R39, R48 ;  /* 0x0000002722337223 */ /* 0x000fe20000000030 */
[-C--:B------:R-:W-:Y:S01]  /*0d40*/  FFMA R48, R36, R27.reuse, R55 ;  /* 0x0000001b24307223 */ /* 0x080fe20000000037 */
[----:B------:R-:W1:Y:S01]  /*0d50*/  LDS.128 R28, [R45+0x1a0] ;  /* 0x0001a0002d1c7984 */ /* 0x000e620000000c00 */
[-C--:B------:R-:W-:Y:S01]  /*0d60*/  FFMA R49, R37, R27.reuse, R32 ;  /* 0x0000001b25317223 */ /* 0x080fe20000000020 */
[----:B------:R-:W-:Y:S01]  /*0d70*/  FFMA R58, R38, R27, R23 ;  /* 0x0000001b263a7223 */ /* 0x000fe20000000017 */
[----:B------:R-:W-:Y:S01]  /*0d80*/  FFMA R27, R27, R39, R26 ;  /* 0x000000271b1b7223 */ /* 0x000fe2000000001a */
[C---:B--2---:R-:W-:Y:S01]  /*0d90*/  FFMA R26, R8.reuse, R37, R22 ;  /* 0x00000025081a7223 */ /* 0x044fe20000000016 */
[C---:B------:R-:W-:Y:S01]  /*0da0*/  FFMA R38, R8.reuse, R38, R19 ;  /* 0x0000002608267223 */ /* 0x040fe20000000013 */
[----:B------:R-:W2:Y:S04]  /*0db0*/  LDS.64 R22, [R3+0x320] ;  /* 0x0003200003167984 */ /* 0x000ea80000000a00 */
[----:B------:R-:W4:Y:S01]  /*0dc0*/  LDS.64 R18, [R3+0x318] ;  /* 0x0003180003127984 */ /* 0x000f220000000a00 */
[C---:B------:R-:W-:Y:S01]  /*0dd0*/  FFMA R53, R8.reuse, R39, R24 ;  /* 0x0000002708357223 */ /* 0x040fe20000000018 */
[----:B------:R-:W-:Y:S01]  /*0de0*/  FFMA R36, R8, R36, R17 ;  /* 0x0000002408247223 */ /* 0x000fe20000000011 */
[-C--:B0-----:R-:W-:Y:S01]  /*0df0*/  FFMA R37, R9, R14.reuse, R26 ;  /* 0x0000000e09257223 */ /* 0x081fe2000000001a */
[----:B------:R-:W-:Y:S01]  /*0e00*/  FFMA R24, R6, R14, R25 ;  /* 0x0000000e06187223 */ /* 0x000fe20000000019 */
[----:B------:R-:W-:Y:S01]  /*0e10*/  FFMA R25, R13, R35, R54 ;  /* 0x000000230d197223 */ /* 0x000fe20000000036 */
[----:B------:R-:W-:Y:S01]  /*0e20*/  FFMA R57, R35, R15, R56 ;  /* 0x0000000f23397223 */ /* 0x000fe20000000038 */
[----:B---3--:R-:W-:Y:S01]  /*0e30*/  FFMA R8, R4, R9, R53 ;  /* 0x0000000904087223 */ /* 0x008fe20000000035 */
[-C--:B------:R-:W-:Y:S01]  /*0e40*/  FFMA R53, R14, R35.reuse, R33 ;  /* 0x000000230e357223 */ /* 0x080fe20000000021 */
[----:B------:R-:W-:Y:S01]  /*0e50*/  FFMA R26, R4, R35, R51 ;  /* 0x00000023041a7223 */ /* 0x000fe20000000033 */
[----:B------:R-:W-:Y:S01]  /*0e60*/  FFMA R39, R13, R9, R36 ;  /* 0x000000090d277223 */ /* 0x000fe20000000024 */
[----:B------:R-:W0:Y:S01]  /*0e70*/  LDS.128 R32, [R45+0x120] ;  /* 0x000120002d207984 */ /* 0x000e220000000c00 */
[-C--:B------:R-:W-:Y:S01]  /*0e80*/  FFMA R17, R9, R15.reuse, R38 ;  /* 0x0000000f09117223 */ /* 0x080fe20000000026 */
[CC--:B------:R-:W-:Y:S01]  /*0e90*/  FFMA R9, R13.reuse, R6.reuse, R52 ;  /* 0x000000060d097223 */ /* 0x0c0fe20000000034 */
[-C--:B------:R-:W-:Y:S01]  /*0ea0*/  FFMA R55, R6, R15.reuse, R50 ;  /* 0x0000000f06377223 */ /* 0x080fe20000000032 */
[----:B------:R-:W-:Y:S01]  /*0eb0*/  FFMA R6, R4, R6, R5 ;  /* 0x0000000604067223 */ /* 0x000fe20000000005 */
[C---:B-1----:R-:W-:Y:S01]  /*0ec0*/  FFMA R36, R28.reuse, R14, R49 ;  /* 0x0000000e1c247223 */ /* 0x042fe20000000031 */
[----:B------:R-:W-:Y:S01]  /*0ed0*/  FFMA R5, R13, R28, R48 ;  /* 0x0000001c0d057223 */ /* 0x000fe20000000030 */
[C---:B------:R-:W-:Y:S01]  /*0ee0*/  FFMA R49, R28.reuse, R15, R58 ;  /* 0x0000000f1c317223 */ /* 0x040fe2000000003a */
[----:B------:R-:W-:Y:S01]  /*0ef0*/  FFMA R38, R28, R4, R27 ;  /* 0x000000041c267223 */ /* 0x000fe2000000001b */
[----:B------:R-:W1:Y:S01]  /*0f00*/  LDS.128 R12, [R3+0x3a0] ;  /* 0x0003a000030c7984 */ /* 0x000e620000000c00 */
[----:B--2---:R-:W-:-:S03]  /*0f10*/  FFMA R50, R22, R10, R17 ;  /* 0x0000000a16327223 */ /* 0x004fc60000000011 */
[----:B------:R-:W2:Y:S01]  /*0f20*/  LDS R27, [R3+0x39c] ;  /* 0x00039c00031b7984 */ /* 0x000ea20000000800 */
[----:B------:R-:W-:Y:S01]  /*0f30*/  FFMA R59, R10, R23, R8 ;  /* 0x000000170a3b7223 */ /* 0x000fe20000000008 */
[C---:B----4-:R-:W-:Y:S01]  /*0f40*/  FFMA R17, R7.reuse, R19, R24 ;  /* 0x0000001307117223 */ /* 0x050fe20000000018 */
[-C--:B------:R-:W-:Y:S01]  /*0f50*/  FFMA R24, R22, R7.reuse, R55 ;  /* 0x0000000716187223 */ /* 0x080fe20000000037 */
[C---:B------:R-:W-:Y:S01]  /*0f60*/  FFMA R48, R18.reuse, R7, R9 ;  /* 0x0000000712307223 */ /* 0x040fe20000000009 */
[----:B------:R-:W-:Y:S01]  /*0f70*/  FFMA R55, R7, R23, R6 ;  /* 0x0000001707377223 */ /* 0x000fe20000000006 */
[C---:B------:R-:W-:Y:S02]  /*0f80*/  FFMA R8, R18.reuse, R29, R5 ;  /* 0x0000001d12087223 */ /* 0x040fe40000000005 */
[----:B------:R-:W3:Y:S01]  /*0f90*/  LDS.128 R4, [R45+0xa0] ;  /* 0x0000a0002d047984 */ /* 0x000ee20000000c00 */
[----:B------:R-:W-:Y:S01]  /*0fa0*/  FFMA R28, R18, R10, R39 ;  /* 0x0000000a121c7223 */ /* 0x000fe20000000027 */
[----:B------:R-:W-:Y:S01]  /*0fb0*/  FFMA R51, R10, R19, R37 ;  /* 0x000000130a337223 */ /* 0x000fe20000000025 */
[-C--:B------:R-:W-:Y:S01]  /*0fc0*/  FFMA R9, R19, R29.reuse, R36 ;  /* 0x0000001d13097223 */ /* 0x080fe20000000024 */
[----:B------:R-:W-:Y:S01]  /*0fd0*/  FFMA R10, R22, R29, R49 ;  /* 0x0000001d160a7223 */ /* 0x000fe20000000031 */
[----:B------:R-:W-:-:S02]  /*0fe0*/  FFMA R29, R29, R23, R38 ;  /* 0x000000171d1d7223 */ /* 0x000fc40000000026 */
[----:B------:R-:W4:Y:S01]  /*0ff0*/  LDS.128 R36, [R3+0x420] ;  /* 0x0004200003247984 */ /* 0x000f220000000c00 */
[----:B0-----:R-:W-:Y:S01]  /*1000*/  FFMA R54, R32, R22, R57 ;  /* 0x0000001620367223 */ /* 0x001fe20000000039 */
[----:B------:R-:W-:Y:S01]  /*1010*/  FFMA R52, R18, R32, R25 ;  /* 0x0000002012347223 */ /* 0x000fe20000000019 */
[C---:B------:R-:W-:Y:S01]  /*1020*/  FFMA R53, R32.reuse, R19, R53 ;  /* 0x0000001320357223 */ /* 0x040fe20000000035 */
[----:B------:R-:W-:Y:S01]  /*1030*/  FFMA R57, R32, R23, R26 ;  /* 0x0000001720397223 */ /* 0x000fe2000000001a */
[C---:B-1----:R-:W-:Y:S02]  /*1040*/  FFMA R18, R12.reuse, R11, R51 ;  /* 0x0000000b0c127223 */ /* 0x042fe40000000033 */
[C---:B------:R-:W-:Y:S01]  /*1050*/  FFMA R26, R12.reuse, R33, R53 ;  /* 0x000000210c1a7223 */ /* 0x040fe20000000035 */
[C---:B------:R-:W-:Y:S01]  /*1060*/  FFMA R25, R33.reuse, R13, R54 ;  /* 0x0000000d21197223 */ /* 0x040fe20000000036 */
[-C--:B------:R-:W-:Y:S01]  /*1070*/  FFMA R32, R33, R14.reuse, R57 ;  /* 0x0000000e21207223 */ /* 0x080fe20000000039 */
[C---:B--2---:R-:W-:Y:S01]  /*1080*/  FFMA R23, R27.reuse, R11, R28 ;  /* 0x0000000b1b177223 */ /* 0x044fe2000000001c */
[----:B------:R-:W-:Y:S01]  /*1090*/  FFMA R49, R27, R33, R52 ;  /* 0x000000211b317223 */ /* 0x000fe20000000034 */
[C---:B------:R-:W-:Y:S01]  /*10a0*/  FFMA R19, R11.reuse, R13, R50 ;  /* 0x0000000d0b137223 */ /* 0x040fe20000000032 */
[----:B------:R-:W-:Y:S01]  /*10b0*/  FFMA R22, R11, R14, R59 ;  /* 0x0000000e0b167223 */ /* 0x000fe2000000003b */
[-C--:B------:R-:W-:Y:S01]  /*10c0*/  FFMA R51, R27, R30.reuse, R8 ;  /* 0x0000001e1b337223 */ /* 0x080fe20000000008 */
[-C--:B------:R-:W-:Y:S01]  /*10d0*/  FFMA R28, R12, R30.reuse, R9 ;  /* 0x0000001e0c1c7223 */ /* 0x080fe20000000009 */
[----:B------:R-:W-:-:S02]  /*10e0*/  FFMA R33, R13, R30, R10 ;  /* 0x0000001e0d217223 */ /* 0x000fc4000000000a */
[----:B------:R-:W0:Y:S01]  /*10f0*/  LDS.128 R8, [R45+0x20] ;  /* 0x000020002d087984 */ /* 0x000e220000000c00 */
[----:B------:R-:W-:Y:S01]  /*1100*/  FFMA R30, R30, R14, R29 ;  /* 0x0000000e1e1e7223 */ /* 0x000fe2000000001d */
[----:B---3--:R-:W-:Y:S01]  /*1110*/  FFMA R27, R27, R4, R48 ;  /* 0x000000041b1b7223 */ /* 0x008fe20000000030 */
[C---:B------:R-:W-:Y:S01]  /*1120*/  FFMA R29, R4.reuse, R13, R24 ;  /* 0x0000000d041d7223 */ /* 0x040fe20000000018 */
[C---:B------:R-:W-:Y:S01]  /*1130*/  FFMA R48, R4.reuse, R12, R17 ;  /* 0x0000000c04307223 */ /* 0x040fe20000000011 */
[----:B------:R-:W-:Y:S02]  /*1140*/  FFMA R24, R4, R14, R55 ;  /* 0x0000000e04187223 */ /* 0x000fe40000000037 */
[----:B------:R-:W1:Y:S04]  /*1150*/  LDS.128 R12, [R3+0x4a0] ;  /* 0x0004a000030c7984 */ /* 0x000e680000000c00 */
[----:B------:R-:W2:Y:S01]  /*1160*/  LDS R4, [R3+0x4b0] ;  /* 0x0004b00003047984 */ /* 0x000ea20000000800 */
[C---:B----4-:R-:W-:Y:S01]  /*1170*/  FFMA R17, R5.reuse, R37, R48 ;  /* 0x0000002505117223 */ /* 0x050fe20000000030 */
[C---:B------:R-:W-:Y:S01]  /*1180*/  FFMA R50, R36.reuse, R5, R27 ;  /* 0x0000000524327223 */ /* 0x040fe2000000001b */
[C---:B------:R-:W-:Y:S01]  /*1190*/  FFMA R48, R5.reuse, R38, R29 ;  /* 0x0000002605307223 */ /* 0x040fe2000000001d */
[----:B------:R-:W-:Y:S01]  /*11a0*/  FFMA R5, R5, R39, R24 ;  /* 0x0000002705057223 */ /* 0x000fe20000000018 */
[-C--:B------:R-:W-:Y:S01]  /*11b0*/  FFMA R52, R36, R34.reuse, R49 ;  /* 0x0000002224347223 */ /* 0x080fe20000000031 */
[C---:B------:R-:W-:Y:S01]  /*11c0*/  FFMA R29, R37.reuse, R34, R26 ;  /* 0x00000022251d7223 */ /* 0x040fe2000000001a */
[-C--:B------:R-:W-:Y:S01]  /*11d0*/  FFMA R56, R34, R38.reuse, R25 ;  /* 0x0000002622387223 */ /* 0x080fe20000000019 */
[-C--:B------:R-:W-:Y:S01]  /*11e0*/  FFMA R49, R37, R31.reuse, R28 ;  /* 0x0000001f25317223 */ /* 0x080fe2000000001c */
[----:B------:R-:W3:Y:S01]  /*11f0*/  LDS.128 R24, [R45+0x1b0] ;  /* 0x0001b0002d187984 */ /* 0x000ee20000000c00 */
[-C--:B------:R-:W-:Y:S01]  /*1200*/  FFMA R54, R36, R31.reuse, R51 ;  /* 0x0000001f24367223 */ /* 0x080fe20000000033 */
[----:B------:R-:W-:Y:S01]  /*1210*/  FFMA R28, R38, R31, R33 ;  /* 0x0000001f261c7223 */ /* 0x000fe20000000021 */
[-C--:B------:R-:W-:Y:S01]  /*1220*/  FFMA R31, R31, R39.reuse, R30 ;  /* 0x000000271f1f7223 */ /* 0x080fe2000000001e */
[----:B------:R-:W-:Y:S01]  /*1230*/  FFMA R53, R34, R39, R32 ;  /* 0x0000002722357223 */ /* 0x000fe20000000020 */
[C---:B0-----:R-:W-:Y:S01]  /*1240*/  FFMA R30, R8.reuse, R37, R18 ;  /* 0x00000025081e7223 */ /* 0x041fe20000000012 */
[C---:B------:R-:W-:Y:S01]  /*1250*/  FFMA R38, R8.reuse, R38, R19 ;  /* 0x0000002608267223 */ /* 0x040fe20000000013 */
[C---:B------:R-:W-:Y:S01]  /*1260*/  FFMA R36, R8.reuse, R36, R23 ;  /* 0x0000002408247223 */ /* 0x040fe20000000017 */
[----:B------:R-:W-:Y:S01]  /*1270*/  FFMA R33, R8, R39, R22 ;  /* 0x0000002708217223 */ /* 0x000fe20000000016 */
[----:B------:R-:W0:Y:S04]  /*1280*/  LDS.64 R18, [R3+0x528] ;  /* 0x0005280003127984 */ /* 0x000e280000000a00 */
[----:B------:R-:W4:Y:S01]  /*1290*/  LDS.64 R22, [R3+0x530] ;  /* 0x0005300003167984 */ /* 0x000f220000000a00 */
[-C--:B-1----:R-:W-:Y:S01]  /*12a0*/  FFMA R39, R9, R14.reuse, R30 ;  /* 0x0000000e09277223 */ /* 0x082fe2000000001e */
[CC--:B------:R-:W-:Y:S01]  /*12b0*/  FFMA R51, R13.reuse, R9.reuse, R36 ;  /* 0x000000090d337223 */ /* 0x0c0fe20000000024 */
[----:B------:R-:W-:Y:S01]  /*12c0*/  FFMA R30, R6, R14, R17 ;  /* 0x0000000e061e7223 */ /* 0x000fe20000000011 */
[----:B--2---:R-:W-:Y:S01]  /*12d0*/  FFMA R8, R4, R9, R33 ;  /* 0x0000000904087223 */ /* 0x004fe20000000021 */
[-C--:B------:R-:W-:Y:S01]  /*12e0*/  FFMA R17, R13, R35.reuse, R52 ;  /* 0x000000230d117223 */ /* 0x080fe20000000034 */
[----:B------:R-:W-:Y:S01]  /*12f0*/  FFMA R29, R14, R35, R29 ;  /* 0x000000230e1d7223 */ /* 0x000fe2000000001d */
[----:B------:R-:W-:Y:S01]  /*1300*/  FFMA R57, R35, R15, R56 ;  /* 0x0000000f23397223 */ /* 0x000fe20000000038 */
[----:B------:R-:W-:-:S02]  /*1310*/  FFMA R36, R4, R35, R53 ;  /* 0x0000002304247223 */ /* 0x000fc40000000035 */
[----:B------:R-:W1:Y:S01]  /*1320*/  LDS.128 R32, [R45+0x130] ;  /* 0x000130002d207984 */ /* 0x000e620000000c00 */
[-C--:B------:R-:W-:Y:S01]  /*1330*/  FFMA R37, R9, R15.reuse, R38 ;  /* 0x0000000f09257223 */ /* 0x080fe20000000026 */
[CC--:B------:R-:W-:Y:S01]  /*1340*/  FFMA R9, R13.reuse, R6.reuse, R50 ;  /* 0x000000060d097223 */ /* 0x0c0fe20000000032 */
[-C--:B------:R-:W-:Y:S01]  /*1350*/  FFMA R55, R6, R15.reuse, R48 ;  /* 0x0000000f06377223 */ /* 0x080fe20000000030 */
[----:B------:R-:W-:Y:S01]  /*1360*/  FFMA R6, R4, R6, R5 ;  /* 0x0000000604067223 */ /* 0x000fe20000000005 */
[C---:B---3--:R-:W-:Y:S01]  /*1370*/  FFMA R38, R24.reuse, R14, R49 ;  /* 0x0000000e18267223 */ /* 0x048fe20000000031 */
[----:B------:R-:W-:Y:S01]  /*1380*/  FFMA R5, R13, R24, R54 ;  /* 0x000000180d057223 */ /* 0x000fe20000000036 */
[C---:B------:R-:W-:Y:S01]  /*1390*/  FFMA R49, R24.reuse, R15, R28 ;  /* 0x0000000f18317223 */ /* 0x040fe2000000001c */
[----:B------:R-:W-:Y:S01]  /*13a0*/  FFMA R48, R24, R4, R31 ;  /* 0x0000000418307223 */ /* 0x000fe2000000001f */
[----:B------:R-:W2:Y:S04]  /*13b0*/  LDS.128 R12, [R3+0x5b0] ;  /* 0x0005b000030c7984 */ /* 0x000ea80000000c00 */
[----:B------:R-:W3:Y:S01]  /*13c0*/  LDS R24, [R3+0x5ac] ;  /* 0x0005ac0003187984 */ /* 0x000ee20000000800 */
[C---:B0-----:R-:W-:Y:S01]  /*13d0*/  FFMA R59, R7.reuse, R19, R30 ;  /* 0x00000013073b7223 */ /* 0x041fe2000000001e */
[C---:B------:R-:W-:Y:S01]  /*13e0*/  FFMA R31, R18.reuse, R7, R9 ;  /* 0x00000007121f7223 */ /* 0x040fe20000000009 */
[----:B------:R-:W-:Y:S01]  /*13f0*/  FFMA R9, R18, R25, R5 ;  /* 0x0000001912097223 */ /* 0x000fe20000000005 */
[----:B----4-:R-:W-:Y:S01]  /*1400*/  FFMA R30, R22, R7, R55 ;  /* 0x00000007161e7223 */ /* 0x010fe20000000037 */
[----:B------:R-:W-:-:S02]  /*1410*/  FFMA R55, R7, R23, R6 ;  /* 0x0000001707377223 */ /* 0x000fc40000000006 */
[----:B------:R-:W0:Y:S01]  /*1420*/  LDS.128 R4, [R45+0xb0] ;  /* 0x0000b0002d047984 */ /* 0x000e220000000c00 */
[-C--:B------:R-:W-:Y:S01]  /*1430*/  FFMA R51, R18, R10.reuse, R51 ;  /* 0x0000000a12337223 */ /* 0x080fe20000000033 */
[----:B------:R-:W-:Y:S01]  /*1440*/  FFMA R53, R10, R19, R39 ;  /* 0x000000130a357223 */ /* 0x000fe20000000027 */
[----:B------:R-:W-:Y:S01]  /*1450*/  FFMA R28, R22, R10, R37 ;  /* 0x0000000a161c7223 */ /* 0x000fe20000000025 */
[----:B------:R-:W-:Y:S01]  /*1460*/  FFMA R61, R10, R23, R8 ;  /* 0x000000170a3d7223 */ /* 0x000fe20000000008 */
[-C--:B------:R-:W-:Y:S01]  /*1470*/  FFMA R10, R22, R25.reuse, R49 ;  /* 0x00000019160a7223 */ /* 0x080fe20000000031 */
[----:B------:R-:W-:Y:S01]  /*1480*/  FFMA R8, R19, R25, R38 ;  /* 0x0000001913087223 */ /* 0x000fe20000000026 */
[-C--:B-1----:R-:W-:Y:S02]  /*1490*/  FFMA R49, R32, R23.reuse, R36 ;  /* 0x0000001720317223 */ /* 0x082fe40000000024 */
[----:B------:R-:W1:Y:S01]  /*14a0*/  LDS.128 R36, [R3+0x630] ;  /* 0x0006300003247984 */ /* 0x000e620000000c00 */
[----:B------:R-:W-:Y:S01]  /*14b0*/  FFMA R25, R25, R23, R48 ;  /* 0x0000001719197223 */ /* 0x000fe20000000030 */
[----:B------:R-:W-:Y:S01]  /*14c0*/  FFMA R48, R18, R32, R17 ;  /* 0x0000002012307223 */ /* 0x000fe20000000011 */
[C---:B------:R-:W-:Y:S01]  /*14d0*/  FFMA R19, R32.reuse, R19, R29 ;  /* 0x0000001320137223 */ /* 0x040fe2000000001d */
[----:B------:R-:W-:Y:S01]  /*14e0*/  FFMA R50, R32, R22, R57 ;  /* 0x0000001620327223 */ /* 0x000fe20000000039 */
[----:B--2---:R-:W-:-:S02]  /*14f0*/  FFMA R17, R11, R13, R28 ;  /* 0x0000000d0b117223 */ /* 0x004fc4000000001c */
[----:B------:R-:W-:Y:S01]  /*1500*/  FFMA R28, R12, R33, R19 ;  /* 0x000000210c1c7223 */ /* 0x000fe20000000013 */
[C---:B------:R-:W-:Y:S01]  /*1510*/  FFMA R23, R33.reuse, R13, R50 ;  /* 0x0000000d21177223 */ /* 0x040fe20000000032 */
[----:B---3--:R-:W-:Y:S01]  /*1520*/  FFMA R29, R24, R33, R48 ;  /* 0x00000021181d7223 */ /* 0x008fe20000000030 */
[-C--:B------:R-:W-:Y:S01]  /*1530*/  FFMA R48, R33, R14.reuse, R49 ;  /* 0x0000000e21307223 */ /* 0x080fe20000000031 */
[-C--:B------:R-:W-:Y:S01]  /*1540*/  FFMA R18, R12, R11.reuse, R53 ;  /* 0x0000000b0c127223 */ /* 0x080fe20000000035 */
[----:B------:R-:W-:Y:S01]  /*1550*/  FFMA R22, R11, R14, R61 ;  /* 0x0000000e0b167223 */ /* 0x000fe2000000003d */
[C---:B------:R-:W-:Y:S01]  /*1560*/  FFMA R51, R24.reuse, R11, R51 ;  /* 0x0000000b18337223 */ /* 0x040fe20000000033 */
[-C--:B------:R-:W-:Y:S01]  /*1570*/  FFMA R33, R24, R26.reuse, R9 ;  /* 0x0000001a18217223 */ /* 0x080fe20000000009 */
[-C--:B------:R-:W-:Y:S01]  /*1580*/  FFMA R32, R12, R26.reuse, R8 ;  /* 0x0000001a0c207223 */ /* 0x080fe20000000008 */
[----:B------:R-:W-:Y:S02]  /*1590*/  FFMA R19, R13, R26, R10 ;  /* 0x0000001a0d137223 */ /* 0x000fe4000000000a */
[----:B------:R-:W2:Y:S01]  /*15a0*/  LDS.128 R8, [R45+0x30] ;  /* 0x000030002d087984 */ /* 0x000ea20000000c00 */
[----:B------:R-:W-:Y:S01]  /*15b0*/  FFMA R26, R26, R14, R25 ;  /* 0x0000000e1a1a7223 */ /* 0x000fe20000000019 */
[----:B0-----:R-:W-:Y:S01]  /*15c0*/  FFMA R31, R24, R4, R31 ;  /* 0x00000004181f7223 */ /* 0x001fe2000000001f */
[C---:B------:R-:W-:Y:S01]  /*15d0*/  FFMA R49, R4.reuse, R13, R30 ;  /* 0x0000000d04317223 */ /* 0x040fe2000000001e */
[C---:B------:R-:W-:Y:S01]  /*15e0*/  FFMA R24, R4.reuse, R12, R59 ;  /* 0x0000000c04187223 */ /* 0x040fe2000000003b */
[----:B------:R-:W-:-:S02]  /*15f0*/  FFMA R30, R4, R14, R55 ;  /* 0x0000000e041e7223 */ /* 0x000fc40000000037 */
[----:B------:R-:W0:Y:S04]  /*1600*/  LDS.128 R12, [R3+0x6b0] ;  /* 0x0006b000030c7984 */ /* 0x000e280000000c00 */
[----:B------:R-:W3:Y:S01]  /*1610*/  LDS R4, [R3+0x6c0] ;  /* 0x0006c00003047984 */ /* 0x000ee20000000800 */
[C---:B-1----:R-:W-:Y:S01]  /*1620*/  FFMA R25, R5.reuse, R37, R24 ;  /* 0x0000002505197223 */ /* 0x042fe20000000018 */
[C---:B------:R-:W-:Y:S01]  /*1630*/  FFMA R50, R36.reuse, R5, R31 ;  /* 0x0000000524327223 */ /* 0x040fe2000000001f */
[C---:B------:R-:W-:Y:S01]  /*1640*/  FFMA R24, R5.reuse, R38, R49 ;  /* 0x0000002605187223 */ /* 0x040fe20000000031 */
[----:B------:R-:W-:Y:S01]  /*1650*/  FFMA R5, R5, R39, R30 ;  /* 0x0000002705057223 */ /* 0x000fe2000000001e */
[-C--:B------:R-:W-:Y:S01]  /*1660*/  FFMA R52, R36, R34.reuse, R29 ;  /* 0x0000002224347223 */ /* 0x080fe2000000001d */
[----:B------:R-:W-:-:S02]  /*1670*/  FFMA R49, R37, R34, R28 ;  /* 0x0000002225317223 */ /* 0x000fc4000000001c */
[----:B------:R-:W1:Y:S01]  /*1680*/  LDS.128 R28, [R45+0x1c0] ;  /* 0x0001c0002d1c7984 */ /* 0x000e620000000c00 */
[----:B------:R-:W-:Y:S01]  /*1690*/  FFMA R55, R34, R39, R48 ;  /* 0x0000002722377223 */ /* 0x000fe20000000030 */
[-C--:B------:R-:W-:Y:S01]  /*16a0*/  FFMA R48, R36, R27.reuse, R33 ;  /* 0x0000001b24307223 */ /* 0x080fe20000000021 */
[-C--:B------:R-:W-:Y:S01]  /*16b0*/  FFMA R53, R37, R27.reuse, R32 ;  /* 0x0000001b25357223 */ /* 0x080fe20000000020 */
[----:B------:R-:W-:Y:S01]  /*16c0*/  FFMA R56, R38, R27, R19 ;  /* 0x0000001b26387223 */ /* 0x000fe20000000013 */
[----:B------:R-:W-:Y:S01]  /*16d0*/  FFMA R27, R27, R39, R26 ;  /* 0x000000271b1b7223 */ /* 0x000fe2000000001a */
[----:B------:R-:W-:Y:S01]  /*16e0*/  FFMA R54, R34, R38, R23 ;  /* 0x0000002622367223 */ /* 0x000fe20000000017 */
[C---:B--2---:R-:W-:Y:S01]  /*16f0*/  FFMA R26, R8.reuse, R37, R18 ;  /* 0x00000025081a7223 */ /* 0x044fe20000000012 */
[C---:B------:R-:W-:Y:S01]  /*1700*/  FFMA R33, R8.reuse, R39, R22 ;  /* 0x0000002708217223 */ /* 0x040fe20000000016 */
[----:B------:R-:W2:Y:S01]  /*1710*/  LDS.64 R18, [R3+0x738] ;  /* 0x0007380003127984 */ /* 0x000ea20000000a00 */
[----:B------:R-:W-:-:S03]  /*1720*/  FFMA R36, R8, R36, R51 ;  /* 0x0000002408247223 */ /* 0x000fc60000000033 */
[----:B------:R-:W4:Y:S01]  /*1730*/  LDS.64 R22, [R3+0x740] ;  /* 0x0007400003167984 */ /* 0x000f220000000a00 */
[----:B------:R-:W-:Y:S01]  /*1740*/  FFMA R38, R8, R38, R17 ;  /* 0x0000002608267223 */ /* 0x000fe20000000011 */
[-C--:B0-----:R-:W-:Y:S01]  /*1750*/  FFMA R37, R9, R14.reuse, R26 ;  /* 0x0000000e09257223 */ /* 0x081fe2000000001a */
[C---:B------:R-:W-:Y:S01]  /*1760*/  FFMA R26, R6.reuse, R14, R25 ;  /* 0x0000000e061a7223 */ /* 0x040fe20000000019 */
[----:B------:R-:W-:Y:S01]  /*1770*/  FFMA R51, R6, R15, R24 ;  /* 0x0000000f06337223 */ /* 0x000fe20000000018 */
[----:B------:R-:W-:Y:S01]  /*1780*/  FFMA R25, R13, R35, R52 ;  /* 0x000000230d197223 */ /* 0x000fe20000000034 */
[----:B---3--:R-:W-:Y:S01]  /*1790*/  FFMA R8, R4, R9, R33 ;  /* 0x0000000904087223 */ /* 0x008fe20000000021 */
[----:B------:R-:W-:Y:S01]  /*17a0*/  FFMA R49, R14, R35, R49 ;  /* 0x000000230e317223 */ /* 0x000fe20000000031 */
[----:B------:R-:W-:Y:S01]  /*17b0*/  FFMA R57, R35, R15, R54 ;  /* 0x0000000f23397223 */ /* 0x000fe20000000036 */
[C---:B------:R-:W-:Y:S01]  /*17c0*/  FFMA R24, R4.reuse, R35, R55 ;  /* 0x0000002304187223 */ /* 0x040fe20000000037 */
[----:B------:R-:W-:Y:S01]  /*17d0*/  FFMA R39, R13, R9, R36 ;  /* 0x000000090d277223 */ /* 0x000fe20000000024 */
[----:B------:R-:W0:Y:S01]  /*17e0*/  LDS.128 R32, [R45+0x140] ;  /* 0x000140002d207984 */ /* 0x000e220000000c00 */
[-C--:B------:R-:W-:Y:S01]  /*17f0*/  FFMA R17, R9, R15.reuse, R38 ;  /* 0x0000000f09117223 */ /* 0x080fe20000000026 */
[CC--:B------:R-:W-:Y:S01]  /*1800*/  FFMA R9, R13.reuse, R6.reuse, R50 ;  /* 0x000000060d097223 */ /* 0x0c0fe20000000032 */
[----:B------:R-:W-:Y:S01]  /*1810*/  FFMA R6, R4, R6, R5 ;  /* 0x0000000604067223 */ /* 0x000fe20000000005 */
[C---:B-1----:R-:W-:Y:S01]  /*1820*/  FFMA R36, R28.reuse, R14, R53 ;  /* 0x0000000e1c247223 */ /* 0x042fe20000000035 */
[----:B------:R-:W-:Y:S01]  /*1830*/  FFMA R5, R13, R28, R48 ;  /* 0x0000001c0d057223 */ /* 0x000fe20000000030 */
[C---:B------:R-:W-:Y:S01]  /*1840*/  FFMA R53, R28.reuse, R15, R56 ;  /* 0x0000000f1c357223 */ /* 0x040fe20000000038 */
[----:B------:R-:W-:Y:S01]  /*1850*/  FFMA R38, R28, R4, R27 ;  /* 0x000000041c267223 */ /* 0x000fe2000000001b */
[----:B------:R-:W1:Y:S04]  /*1860*/  LDS.128 R12, [R3+0x7c0] ;  /* 0x0007c000030c7984 */ /* 0x000e680000000c00 */
[----:B------:R-:W3:Y:S01]  /*1870*/  LDS R27, [R3+0x7bc] ;  /* 0x0007bc00031b7984 */ /* 0x000ee20000000800 */
[----:B--2---:R-:W-:Y:S01]  /*1880*/  FFMA R48, R18, R7, R9 ;  /* 0x0000000712307223 */ /* 0x004fe20000000009 */
[----:B----4-:R-:W-:Y:S01]  /*1890*/  FFMA R50, R22, R10, R17 ;  /* 0x0000000a16327223 */ /* 0x010fe20000000011 */
[C---:B------:R-:W-:Y:S01]  /*18a0*/  FFMA R17, R7.reuse, R19, R26 ;  /* 0x0000001307117223 */ /* 0x040fe2000000001a */
[----:B------:R-:W-:Y:S01]  /*18b0*/  FFMA R59, R10, R23, R8 ;  /* 0x000000170a3b7223 */ /* 0x000fe20000000008 */
[----:B------:R-:W-:Y:S01]  /*18c0*/  FFMA R26, R22, R7, R51 ;  /* 0x00000007161a7223 */ /* 0x000fe20000000033 */
[----:B------:R-:W-:Y:S01]  /*18d0*/  FFMA R51, R7, R23, R6 ;  /* 0x0000001707337223 */ /* 0x000fe20000000006 */
[----:B------:R-:W-:-:S02]  /*18e0*/  FFMA R8, R18, R29, R5 ;  /* 0x0000001d12087223 */ /* 0x000fc40000000005 */
[----:B------:R-:W2:Y:S01]  /*18f0*/  LDS.128 R4, [R45+0xc0] ;  /* 0x0000c0002d047984 */ /* 0x000ea20000000c00 */
[----:B------:R-:W-:Y:S01]  /*1900*/  FFMA R28, R18, R10, R39 ;  /* 0x0000000a121c7223 */ /* 0x000fe20000000027 */
[----:B------:R-:W-:Y:S01]  /*1910*/  FFMA R55, R10, R19, R37 ;  /* 0x000000130a377223 */ /* 0x000fe20000000025 */
[-C--:B------:R-:W-:Y:S01]  /*1920*/  FFMA R9, R19, R29.reuse, R36 ;  /* 0x0000001d13097223 */ /* 0x080fe20000000024 */
[----:B------:R-:W-:Y:S01]  /*1930*/  FFMA R10, R22, R29, R53 ;  /* 0x0000001d160a7223 */ /* 0x000fe20000000035 */
[----:B------:R-:W-:Y:S02]  /*1940*/  FFMA R29, R29, R23, R38 ;  /* 0x000000171d1d7223 */ /* 0x000fe40000000026 */
[----:B------:R-:W4:Y:S01]  /*1950*/  LDS.128 R36, [R3+0x840] ;  /* 0x0008400003247984 */ /* 0x000f220000000c00 */
[----:B0-----:R-:W-:Y:S01]  /*1960*/  FFMA R52, R18, R32, R25 ;  /* 0x0000002012347223 */ /* 0x001fe20000000019 */
[C---:B------:R-:W-:Y:S01]  /*1970*/  FFMA R25, R32.reuse, R19, R49 ;  /* 0x0000001320197223 */ /* 0x040fe20000000031 */
[C---:B------:R-:W-:Y:S01]  /*1980*/  FFMA R54, R32.reuse, R22, R57 ;  /* 0x0000001620367223 */ /* 0x040fe20000000039 */
[----:B------:R-:W-:-:S02]  /*1990*/  FFMA R53, R32, R23, R24 ;  /* 0x0000001720357223 */ /* 0x000fc40000000018 */
[C---:B-1----:R-:W-:Y:S01]  /*19a0*/  FFMA R24, R12.reuse, R33, R25 ;  /* 0x000000210c187223 */ /* 0x042fe20000000019 */
[C---:B------:R-:W-:Y:S01]  /*19b0*/  FFMA R25, R33.reuse, R13, R54 ;  /* 0x0000000d21197223 */ /* 0x040fe20000000036 */
[-C--:B------:R-:W-:Y:S01]  /*19c0*/  FFMA R32, R33, R14.reuse, R53 ;  /* 0x0000000e21207223 */ /* 0x080fe20000000035 */
[CC--:B------:R-:W-:Y:S01]  /*19d0*/  FFMA R18, R12.reuse, R11.reuse, R55 ;  /* 0x0000000b0c127223 */ /* 0x0c0fe20000000037 */
[C---:B---3--:R-:W-:Y:S01]  /*19e0*/  FFMA R23, R27.reuse, R11, R28 ;  /* 0x0000000b1b177223 */ /* 0x048fe2000000001c */
        /* <DEDUP_REMOVED lines=8> */
[----:B--2---:R-:W-:Y:S01]  /*1a70*/  FFMA R27, R27, R4, R48 ;  /* 0x000000041b1b7223 */ /* 0x004fe20000000030 */
[C---:B------:R-:W-:Y:S01]  /*1a80*/  FFMA R48, R4.reuse, R12, R17 ;  /* 0x0000000c04307223 */ /* 0x040fe20000000011 */
[C---:B------:R-:W-:Y:S01]  /*1a90*/  FFMA R29, R4.reuse, R13, R26 ;  /* 0x0000000d041d7223 */ /* 0x040fe2000000001a */
[----:B------:R-:W-:Y:S02]  /*1aa0*/  FFMA R26, R4, R14, R51 ;  /* 0x0000000e041a7223 */ /* 0x000fe40000000033 */
[----:B------:R-:W1:Y:S01]  /*1ab0*/  LDS.128 R12, [R3+0x8c0] ;  /* 0x0008c000030c7984 */ /* 0x000e620000000c00 */
[C---:B----4-:R-:W-:Y:S01]  /*1ac0*/  FFMA R17, R5.reuse, R37, R48 ;  /* 0x0000002505117223 */ /* 0x050fe20000000030 */
[C---:B------:R-:W-:Y:S02]  /*1ad0*/  FFMA R50, R36.reuse, R5, R27 ;  /* 0x0000000524327223 */ /* 0x040fe4000000001b */
[----:B------:R-:W2:Y:S01]  /*1ae0*/  LDS R4, [R3+0x8d0] ;  /* 0x0008d00003047984 */ /* 0x000ea20000000800 */
[C---:B------:R-:W-:Y:S01]  /*1af0*/  FFMA R48, R5.reuse, R38, R29 ;  /* 0x0000002605307223 */ /* 0x040fe2000000001d */
[-C--:B------:R-:W-:Y:S01]  /*1b00*/  FFMA R5, R5, R39.reuse, R26 ;  /* 0x0000002705057223 */ /* 0x080fe2000000001a */
[-C--:B------:R-:W-:Y:S01]  /*1b10*/  FFMA R52, R36, R34.reuse, R49 ;  /* 0x0000002224347223 */ /* 0x080fe20000000031 */
[C---:B------:R-:W-:Y:S01]  /*1b20*/  FFMA R29, R37.reuse, R34, R24 ;  /* 0x00000022251d7223 */ /* 0x040fe20000000018 */
[C---:B------:R-:W-:Y:S01]  /*1b30*/  FFMA R54, R34.reuse, R38, R25 ;  /* 0x0000002622367223 */ /* 0x040fe20000000019 */
[----:B------:R-:W-:Y:S01]  /*1b40*/  FFMA R51, R34, R39, R32 ;  /* 0x0000002722337223 */ /* 0x000fe20000000020 */
[----:B------:R-:W3:Y:S01]  /*1b50*/  LDS.128 R24, [R45+0x1d0] ;  /* 0x0001d0002d187984 */ /* 0x000ee20000000c00 */
[-C--:B------:R-:W-:Y:S01]  /*1b60*/  FFMA R34, R38, R31.reuse, R33 ;  /* 0x0000001f26227223 */ /* 0x080fe20000000021 */
[-C--:B------:R-:W-:Y:S01]  /*1b70*/  FFMA R32, R36, R31.reuse, R53 ;  /* 0x0000001f24207223 */ /* 0x080fe20000000035 */
[----:B------:R-:W-:Y:S01]  /*1b80*/  FFMA R49, R37, R31, R28 ;  /* 0x0000001f25317223 */ /* 0x000fe2000000001c */
[----:B------:R-:W-:Y:S01]  /*1b90*/  FFMA R33, R31, R39, R30 ;  /* 0x000000271f217223 */ /* 0x000fe2000000001e */
[C---:B0-----:R-:W-:Y:S01]  /*1ba0*/  FFMA R36, R8.reuse, R36, R23 ;  /* 0x0000002408247223 */ /* 0x041fe20000000017 */
[C---:B------:R-:W-:Y:S01]  /*1bb0*/  FFMA R28, R8.reuse, R37, R18 ;  /* 0x00000025081c7223 */ /* 0x040fe20000000012 */
[C---:B------:R-:W-:Y:S01]  /*1bc0*/  FFMA R38, R8.reuse, R38, R19 ;  /* 0x0000002608267223 */ /* 0x040fe20000000013 */
[----:B------:R-:W-:Y:S01]  /*1bd0*/  FFMA R31, R8, R39, R22 ;  /* 0x00000027081f7223 */ /* 0x000fe20000000016 */
[----:B------:R-:W0:Y:S04]  /*1be0*/  LDS.64 R18, [R3+0x948] ;  /* 0x0009480003127984 */ /* 0x000e280000000a00 */
[----:B------:R-:W4:Y:S01]  /*1bf0*/  LDS.64 R22, [R3+0x950] ;  /* 0x0009500003167984 */ /* 0x000f220000000a00 */
[----:B-1----:R-:W-:Y:S01]  /*1c00*/  FFMA R53, R13, R9, R36 ;  /* 0x000000090d357223 */ /* 0x002fe20000000024 */
[CC--:B------:R-:W-:Y:S01]  /*1c10*/  FFMA R39, R9.reuse, R14.reuse, R28 ;  /* 0x0000000e09277223 */ /* 0x0c0fe2000000001c */
[----:B------:R-:W-:Y:S01]  /*1c20*/  FFMA R37, R9, R15, R38 ;  /* 0x0000000f09257223 */ /* 0x000fe20000000026 */
[----:B------:R-:W-:Y:S01]  /*1c30*/  FFMA R36, R6, R14, R17 ;  /* 0x0000000e06247223 */ /* 0x000fe20000000011 */
[----:B--2---:R-:W-:Y:S01]  /*1c40*/  FFMA R8, R4, R9, R31 ;  /* 0x0000000904087223 */ /* 0x004fe2000000001f */
[CC--:B------:R-:W-:Y:S01]  /*1c50*/  FFMA R9, R13.reuse, R6.reuse, R50 ;  /* 0x000000060d097223 */ /* 0x0c0fe20000000032 */
[----:B------:R-:W-:Y:S01]  /*1c60*/  FFMA R57, R6, R15, R48 ;  /* 0x0000000f06397223 */ /* 0x000fe20000000030 */
[-C--:B------:R-:W-:Y:S01]  /*1c70*/  FFMA R55, R14, R35.reuse, R29 ;  /* 0x000000230e377223 */ /* 0x080fe2000000001d */
[C---:B------:R-:W-:Y:S01]  /*1c80*/  FFMA R6, R4.reuse, R6, R5 ;  /* 0x0000000604067223 */ /* 0x040fe20000000005 */
[----:B------:R-:W1:Y:S01]  /*1c90*/  LDS.128 R28, [R45+0x150] ;  /* 0x000150002d1c7984 */ /* 0x000e620000000c00 */
[C---:B------:R-:W-:Y:S01]  /*1ca0*/  FFMA R17, R13.reuse, R35, R52 ;  /* 0x000000230d117223 */ /* 0x040fe20000000034 */
[----:B---3--:R-:W-:Y:S01]  /*1cb0*/  FFMA R5, R13, R24, R32 ;  /* 0x000000180d057223 */ /* 0x008fe20000000020 */
[----:B------:R-:W-:Y:S01]  /*1cc0*/  FFMA R59, R35, R15, R54 ;  /* 0x0000000f233b7223 */ /* 0x000fe20000000036 */
[----:B------:R-:W-:Y:S01]  /*1cd0*/  FFMA R38, R4, R35, R51 ;  /* 0x0000002304267223 */ /* 0x000fe20000000033 */
[C---:B------:R-:W-:Y:S01]  /*1ce0*/  FFMA R32, R24.reuse, R14, R49 ;  /* 0x0000000e18207223 */ /* 0x040fe20000000031 */
[C---:B------:R-:W-:Y:S01]  /*1cf0*/  FFMA R35, R24.reuse, R15, R34 ;  /* 0x0000000f18237223 */ /* 0x040fe20000000022 */
[----:B------:R-:W-:Y:S01]  /*1d00*/  FFMA R34, R24, R4, R33 ;  /* 0x0000000418227223 */ /* 0x000fe20000000021 */
[----:B------:R-:W2:Y:S04]  /*1d10*/  LDS.128 R12, [R3+0x9d0] ;  /* 0x0009d000030c7984 */ /* 0x000ea80000000c00 */
[----:B------:R-:W3:Y:S01]  /*1d20*/  LDS R24, [R3+0x9cc] ;  /* 0x0009cc0003187984 */ /* 0x000ee20000000800 */
[C---:B0-----:R-:W-:Y:S01]  /*1d30*/  FFMA R49, R7.reuse, R19, R36 ;  /* 0x0000001307317223 */ /* 0x041fe20000000024 */
[----:B----4-:R-:W-:Y:S01]  /*1d40*/  FFMA R48, R22, R10, R37 ;  /* 0x0000000a16307223 */ /* 0x010fe20000000025 */
[-C--:B------:R-:W-:Y:S01]  /*1d50*/  FFMA R37, R18, R7.reuse, R9 ;  /* 0x0000000712257223 */ /* 0x080fe20000000009 */
[----:B------:R-:W-:Y:S01]  /*1d60*/  FFMA R36, R22, R7, R57 ;  /* 0x0000000716247223 */ /* 0x000fe20000000039 */
[----:B------:R-:W-:Y:S01]  /*1d70*/  FFMA R57, R7, R23, R6 ;  /* 0x0000001707397223 */ /* 0x000fe20000000006 */
[----:B------:R-:W-:-:S02]  /*1d80*/  FFMA R9, R18, R25, R5 ;  /* 0x0000001912097223 */ /* 0x000fc40000000005 */
[----:B------:R-:W0:Y:S01]  /*1d90*/  LDS.128 R4, [R45+0xd0] ;  /* 0x0000d0002d047984 */ /* 0x000e220000000c00 */
[----:B------:R-:W-:Y:S01]  /*1da0*/  FFMA R51, R10, R23, R8 ;  /* 0x000000170a337223 */ /* 0x000fe20000000008 */
[-C--:B------:R-:W-:Y:S01]  /*1db0*/  FFMA R61, R19, R25.reuse, R32 ;  /* 0x00000019133d7223 */ /* 0x080fe20000000020 */
[----:B------:R-:W-:Y:S01]  /*1dc0*/  FFMA R8, R22, R25, R35 ;  /* 0x0000001916087223 */ /* 0x000fe20000000023 */
[----:B------:R-:W-:Y:S02]  /*1dd0*/  FFMA R25, R25, R23, R34 ;  /* 0x0000001719197223 */ /* 0x000fe40000000022 */
[----:B------:R-:W4:Y:S01]  /*1de0*/  LDS.128 R32, [R3+0xa50] ;  /* 0x000a500003207984 */ /* 0x000f220000000c00 */
[----:B------:R-:W-:Y:S01]  /*1df0*/  FFMA R53, R18, R10, R53 ;  /* 0x0000000a12357223 */ /* 0x000fe20000000035 */
[-C--:B------:R-:W-:Y:S01]  /*1e00*/  FFMA R39, R10, R19.reuse, R39 ;  /* 0x000000130a277223 */ /* 0x080fe20000000027 */
[----:B-1----:R-:W-:Y:S01]  /*1e10*/  FFMA R55, R28, R19, R55 ;  /* 0x000000131c377223 */ /* 0x002fe20000000037 */
[----:B------:R-:W-:Y:S01]  /*1e20*/  FFMA R10, R18, R28, R17 ;  /* 0x0000001c120a7223 */ /* 0x000fe20000000011 */
[C---:B------:R-:W-:Y:S01]  /*1e30*/  FFMA R50, R28.reuse, R22, R59 ;  /* 0x000000161c327223 */ /* 0x040fe2000000003b */
[----:B------:R-:W-:Y:S01]  /*1e40*/  FFMA R19, R28, R23, R38 ;  /* 0x000000171c137223 */ /* 0x000fe20000000026 */
[C---:B--2---:R-:W-:Y:S01]  /*1e50*/  FFMA R18, R12.reuse, R11, R39 ;  /* 0x0000000b0c127223 */ /* 0x044fe20000000027 */
[----:B------:R-:W-:Y:S01]  /*1e60*/  FFMA R17, R11, R13, R48 ;  /* 0x0000000d0b117223 */ /* 0x000fe20000000030 */
[----:B------:R-:W-:Y:S01]  /*1e70*/  FFMA R38, R12, R29, R55 ;  /* 0x0000001d0c267223 */ /* 0x000fe20000000037 */
[C---:B------:R-:W-:Y:S01]  /*1e80*/  FFMA R23, R29.reuse, R13, R50 ;  /* 0x0000000d1d177223 */ /* 0x040fe20000000032 */
[C---:B---3--:R-:W-:Y:S01]  /*1e90*/  FFMA R39, R24.reuse, R29, R10 ;  /* 0x0000001d18277223 */ /* 0x048fe2000000000a */
[-C--:B------:R-:W-:Y:S01]  /*1ea0*/  FFMA R48, R29, R14.reuse, R19 ;  /* 0x0000000e1d307223 */ /* 0x080fe20000000013 */
[----:B------:R-:W-:Y:S01]  /*1eb0*/  FFMA R22, R11, R14, R51 ;  /* 0x0000000e0b167223 */ /* 0x000fe20000000033 */
[C---:B------:R-:W-:Y:S01]  /*1ec0*/  FFMA R53, R24.reuse, R11, R53 ;  /* 0x0000000b18357223 */ /* 0x040fe20000000035 */
[-C--:B------:R-:W-:Y:S01]  /*1ed0*/  FFMA R29, R24, R26.reuse, R9 ;  /* 0x0000001a181d7223 */ /* 0x080fe20000000009 */
[----:B------:R-:W-:-:S02]  /*1ee0*/  FFMA R19, R13, R26, R8 ;  /* 0x0000001a0d137223 */ /* 0x000fc40000000008 */
[----:B------:R-:W1:Y:S01]  /*1ef0*/  LDS.128 R8, [R45+0x50] ;  /* 0x000050002d087984 */ /* 0x000e620000000c00 */
[----:B------:R-:W-:Y:S01]  /*1f00*/  FFMA R28, R12, R26, R61 ;  /* 0x0000001a0c1c7223 */ /* 0x000fe2000000003d */
[----:B------:R-:W-:Y:S01]  /*1f10*/  FFMA R26, R26, R14, R25 ;  /* 0x0000000e1a1a7223 */ /* 0x000fe20000000019 */
[----:B0-----:R-:W-:Y:S01]  /*1f20*/  FFMA R37, R24, R4, R37 ;  /* 0x0000000418257223 */ /* 0x001fe20000000025 */
[C---:B------:R-:W-:Y:S01]  /*1f30*/  FFMA R24, R4.reuse, R12, R49 ;  /* 0x0000000c04187223 */ /* 0x040fe20000000031 */
[C---:B------:R-:W-:Y:S01]  /*1f40*/  FFMA R49, R4.reuse, R13, R36 ;  /* 0x0000000d04317223 */ /* 0x040fe20000000024 */
[----:B------:R-:W-:Y:S02]  /*1f50*/  FFMA R36, R4, R14, R57 ;  /* 0x0000000e04247223 */ /* 0x000fe40000000039 */
[----:B------:R-:W0:Y:S01]  /*1f60*/  LDS.128 R12, [R3+0xad0] ;  /* 0x000ad000030c7984 */ /* 0x000e220000000c00 */
[C---:B----4-:R-:W-:Y:S01]  /*1f70*/  FFMA R25, R5.reuse, R33, R24 ;  /* 0x0000002105197223 */ /* 0x050fe20000000018 */
[C---:B------:R-:W-:Y:S01]  /*1f80*/  FFMA R50, R32.reuse, R5, R37 ;  /* 0x0000000520327223 */ /* 0x040fe20000000025 */
[C---:B------:R-:W-:Y:S01]  /*1f90*/  FFMA R24, R5.reuse, R34, R49 ;  /* 0x0000002205187223 */ /* 0x040fe20000000031 */
[----:B------:R-:W2:Y:S01]  /*1fa0*/  LDS R4, [R3+0xae0] ;  /* 0x000ae00003047984 */ /* 0x000ea20000000800 */
[----:B------:R-:W-:Y:S01]  /*1fb0*/  FFMA R5, R5, R35, R36 ;  /* 0x0000002305057223 */ /* 0x000fe20000000024 */
[-C--:B------:R-:W-:Y:S01]  /*1fc0*/  FFMA R52, R32, R30.reuse, R39 ;  /* 0x0000001e20347223 */ /* 0x080fe20000000027 */
[----:B------:R-:W-:-:S02]  /*1fd0*/  FFMA R49, R33, R30, R38 ;  /* 0x0000001e21317223 */ /* 0x000fc40000000026 */
[----:B------:R-:W3:Y:S01]  /*1fe0*/  LDS.128 R36, [R45+0x1e0] ;  /* 0x0001e0002d247984 */ /* 0x000ee20000000c00 */
[C---:B------:R-:W-:Y:S01]  /*1ff0*/  FFMA R54, R30.reuse, R34, R23 ;  /* 0x000000221e367223 */ /* 0x040fe20000000017 */
[----:B------:R-:W-:Y:S01]  /*2000*/  FFMA R51, R30, R35, R48 ;  /* 0x000000231e337223 */ /* 0x000fe20000000030 */
[-C--:B------:R-:W-:Y:S01]  /*2010*/  FFMA R30, R32, R27.reuse, R29 ;  /* 0x0000001b201e7223 */ /* 0x080fe2000000001d */
[-C--:B------:R-:W-:Y:S01]  /*2020*/  FFMA R29, R33, R27.reuse, R28 ;  /* 0x0000001b211d7223 */ /* 0x080fe2000000001c */
[----:B------:R-:W-:Y:S01]  /*2030*/  FFMA R28, R34, R27, R19 ;  /* 0x0000001b221c7223 */ /* 0x000fe20000000013 */
[----:B------:R-:W-:Y:S01]  /*2040*/  FFMA R55, R27, R35, R26 ;  /* 0x000000231b377223 */ /* 0x000fe2000000001a */
[C---:B-1----:R-:W-:Y:S01]  /*2050*/  FFMA R26, R8.reuse, R33, R18 ;  /* 0x00000021081a7223 */ /* 0x042fe20000000012 */
[C---:B------:R-:W-:Y:S01]  /*2060*/  FFMA R27, R8.reuse, R35, R22 ;  /* 0x00000023081b7223 */ /* 0x040fe20000000016 */
[----:B------:R-:W1:Y:S01]  /*2070*/  LDS.64 R18, [R3+0xb58] ;  /* 0x000b580003127984 */ /* 0x000e620000000a00 */
[C---:B------:R-:W-:Y:S01]  /*2080*/  FFMA R32, R8.reuse, R32, R53 ;  /* 0x0000002008207223 */ /* 0x040fe20000000035 */
[----:B------:R-:W-:-:S02]  /*2090*/  FFMA R34, R8, R34, R17 ;  /* 0x0000002208227223 */ /* 0x000fc40000000011 */
[----:B------:R-:W4:Y:S01]  /*20a0*/  LDS.64 R22, [R3+0xb60] ;  /* 0x000b600003167984 */ /* 0x000f220000000a00 */
[----:B0-----:R-:W-:Y:S01]  /*20b0*/  FFMA R35, R13, R9, R32 ;  /* 0x000000090d237223 */ /* 0x001fe20000000020 */
[CC--:B------:R-:W-:Y:S01]  /*20c0*/  FFMA R33, R9.reuse, R14.reuse, R26 ;  /* 0x0000000e09217223 */ /* 0x0c0fe2000000001a */
[----:B------:R-:W-:Y:S01]  /*20d0*/  FFMA R17, R9, R15, R34 ;  /* 0x0000000f09117223 */ /* 0x000fe20000000022 */
[----:B------:R-:W-:Y:S01]  /*20e0*/  FFMA R32, R6, R14, R25 ;  /* 0x0000000e06207223 */ /* 0x000fe20000000019 */
[----:B--2---:R-:W-:Y:S01]  /*20f0*/  FFMA R8, R4, R9, R27 ;  /* 0x0000000904087223 */ /* 0x004fe2000000001b */
[CC--:B------:R-:W-:Y:S01]  /*2100*/  FFMA R9, R13.reuse, R6.reuse, R50 ;  /* 0x000000060d097223 */ /* 0x0c0fe20000000032 */
[-C--:B------:R-:W-:Y:S01]  /*2110*/  FFMA R57, R6, R15.reuse, R24 ;  /* 0x0000000f06397223 */ /* 0x080fe20000000018 */
[----:B------:R-:W-:Y:S01]  /*2120*/  FFMA R6, R4, R6, R5 ;  /* 0x0000000604067223 */ /* 0x000fe20000000005 */
[----:B------:R-:W0:Y:S01]  /*2130*/  LDS.128 R24, [R45+0x160] ;  /* 0x000160002d187984 */ /* 0x000e220000000c00 */
[C---:B---3--:R-:W-:Y:S01]  /*2140*/  FFMA R5, R13.reuse, R36, R30 ;  /* 0x000000240d057223 */ /* 0x048fe2000000001e */
[C---:B------:R-:W-:Y:S01]  /*2150*/  FFMA R30, R36.reuse, R14, R29 ;  /* 0x0000000e241e7223 */ /* 0x040fe2000000001d */
[----:B------:R-:W-:Y:S01]  /*2160*/  FFMA R29, R36, R15, R28 ;  /* 0x0000000f241d7223 */ /* 0x000fe2000000001c */
[-C--:B------:R-:W-:Y:S01]  /*2170*/  FFMA R53, R13, R31.reuse, R52 ;  /* 0x0000001f0d357223 */ /* 0x080fe20000000034 */
[----:B------:R-:W-:Y:S01]  /*2180*/  FFMA R49, R14, R31, R49 ;  /* 0x0000001f0e317223 */ /* 0x000fe20000000031 */
[----:B------:R-:W-:Y:S01]  /*2190*/  FFMA R59, R31, R15, R54 ;  /* 0x0000000f1f3b7223 */ /* 0x000fe20000000036 */
[----:B------:R-:W-:Y:S01]  /*21a0*/  FFMA R28, R36, R4, R55 ;  /* 0x00000004241c7223 */ /* 0x000fe20000000037 */
[----:B------:R-:W2:Y:S04]  /*21b0*/  LDS.128 R12, [R3+0xbe0] ;  /* 0x000be000030c7984 */ /* 0x000ea80000000c00 */
[----:B------:R-:W3:Y:S01]  /*21c0*/  LDS R36, [R3+0xbdc] ;  /* 0x000bdc0003247984 */ /* 0x000ee20000000800 */
[----:B------:R-:W-:Y:S01]  /*21d0*/  FFMA R34, R4, R31, R51 ;  /* 0x0000001f04227223 */ /* 0x000fe20000000033 */
[C---:B-1----:R-:W-:Y:S01]  /*21e0*/  FFMA R51, R7.reuse, R19, R32 ;  /* 0x0000001307337223 */ /* 0x042fe20000000020 */
[----:B----4-:R-:W-:Y:S01]  /*21f0*/  FFMA R48, R22, R10, R17 ;  /* 0x0000000a16307223 */ /* 0x010fe20000000011 */
[-C--:B------:R-:W-:Y:S01]  /*2200*/  FFMA R17, R18, R7.reuse, R9 ;  /* 0x0000000712117223 */ /* 0x080fe20000000009 */
[----:B------:R-:W-:Y:S01]  /*2210*/  FFMA R32, R22, R7, R57 ;  /* 0x0000000716207223 */ /* 0x000fe20000000039 */
[----:B------:R-:W-:Y:S01]  /*2220*/  FFMA R57, R7, R23, R6 ;  /* 0x0000001707397223 */ /* 0x000fe20000000006 */
[----:B------:R-:W-:-:S02]  /*2230*/  FFMA R9, R18, R37, R5 ;  /* 0x0000002512097223 */ /* 0x000fc40000000005 */
[----:B------:R-:W1:Y:S01]  /*2240*/  LDS.128 R4, [R45+0xe0] ;  /* 0x0000e0002d047984 */ /* 0x000e620000000c00 */
[----:B------:R-:W-:Y:S01]  /*2250*/  FFMA R55, R10, R23, R8 ;  /* 0x000000170a377223 */ /* 0x000fe20000000008 */
[-C--:B------:R-:W-:Y:S01]  /*2260*/  FFMA R61, R19, R37.reuse, R30 ;  /* 0x00000025133d7223 */ /* 0x080fe2000000001e */
[----:B------:R-:W-:Y:S01]  /*2270*/  FFMA R8, R22, R37, R29 ;  /* 0x0000002516087223 */ /* 0x000fe2000000001d */
[----:B------:R-:W-:Y:S01]  /*2280*/  FFMA R35, R18, R10, R35 ;  /* 0x0000000a12237223 */ /* 0x000fe20000000023 */
[----:B------:R-:W-:Y:S01]  /*2290*/  FFMA R33, R10, R19, R33 ;  /* 0x000000130a217223 */ /* 0x000fe20000000021 */
[----:B------:R-:W-:Y:S02]  /*22a0*/  FFMA R37, R37, R23, R28 ;  /* 0x0000001725257223 */ /* 0x000fe4000000001c */
[----:B------:R-:W4:Y:S01]  /*22b0*/  LDS.128 R28, [R3+0xc60] ;  /* 0x000c6000031c7984 */ /* 0x000f220000000c00 */
[----:B0-----:R-:W-:Y:S01]  /*22c0*/  FFMA R10, R18, R24, R53 ;  /* 0x00000018120a7223 */ /* 0x001fe20000000035 */
[C---:B------:R-:W-:Y:S01]  /*22d0*/  FFMA R49, R24.reuse, R19, R49 ;  /* 0x0000001318317223 */ /* 0x040fe20000000031 */
[C---:B------:R-:W-:Y:S01]  /*22e0*/  FFMA R50, R24.reuse, R22, R59 ;  /* 0x0000001618327223 */ /* 0x040fe2000000003b */
[----:B------:R-:W-:Y:S01]  /*22f0*/  FFMA R53, R24, R23, R34 ;  /* 0x0000001718357223 */ /* 0x000fe20000000022 */
[C---:B--2---:R-:W-:Y:S01]  /*2300*/  FFMA R18, R12.reuse, R11, R33 ;  /* 0x0000000b0c127223 */ /* 0x044fe20000000021 */
[----:B------:R-:W-:Y:S01]  /*2310*/  FFMA R19, R11, R13, R48 ;  /* 0x0000000d0b137223 */ /* 0x000fe20000000030 */
[----:B------:R-:W-:Y:S01]  /*2320*/  FFMA R34, R12, R25, R49 ;  /* 0x000000190c227223 */ /* 0x000fe20000000031 */
[C---:B------:R-:W-:Y:S01]  /*2330*/  FFMA R33, R25.reuse, R13, R50 ;  /* 0x0000000d19217223 */ /* 0x040fe20000000032 */
[C---:B---3--:R-:W-:Y:S01]  /*2340*/  FFMA R23, R36.reuse, R11, R35 ;  /* 0x0000000b24177223 */ /* 0x048fe20000000023 */
[C---:B------:R-:W-:Y:S01]  /*2350*/  FFMA R35, R36.reuse, R25, R10 ;  /* 0x0000001924237223 */ /* 0x040fe2000000000a */
[-C--:B------:R-:W-:Y:S01]  /*2360*/  FFMA R48, R25, R14.reuse, R53 ;  /* 0x0000000e19307223 */ /* 0x080fe20000000035 */
[----:B------:R-:W-:Y:S01]  /*2370*/  FFMA R22, R11, R14, R55 ;  /* 0x0000000e0b167223 */ /* 0x000fe20000000037 */
[-C--:B------:R-:W-:Y:S01]  /*2380*/  FFMA R25, R36, R38.reuse, R9 ;  /* 0x0000002624197223 */ /* 0x080fe20000000009 */
[----:B------:R-:W-:-:S02]  /*2390*/  FFMA R49, R13, R38, R8 ;  /* 0x000000260d317223 */ /* 0x000fc40000000008 */
[----:B------:R-:W0:Y:S01]  /*23a0*/  LDS.128 R8, [R45+0x60] ;  /* 0x000060002d087984 */ /* 0x000e220000000c00 */
[----:B------:R-:W-:Y:S01]  /*23b0*/  FFMA R24, R12, R38, R61 ;  /* 0x000000260c187223 */ /* 0x000fe2000000003d */
[----:B------:R-:W-:Y:S01]  /*23c0*/  FFMA R38, R38, R14, R37 ;  /* 0x0000000e26267223 */ /* 0x000fe20000000025 */
[----:B-1----:R-:W-:Y:S01]  /*23d0*/  FFMA R17, R36, R4, R17 ;  /* 0x0000000424117223 */ /* 0x002fe20000000011 */
[C---:B------:R-:W-:Y:S01]  /*23e0*/  FFMA R37, R4.reuse, R13, R32 ;  /* 0x0000000d04257223 */ /* 0x040fe20000000020 */
[C---:B------:R-:W-:Y:S01]  /*23f0*/  FFMA R36, R4.reuse, R12, R51 ;  /* 0x0000000c04247223 */ /* 0x040fe20000000033 */
[----:B------:R-:W-:Y:S02]  /*2400*/  FFMA R32, R4, R14, R57 ;  /* 0x0000000e04207223 */ /* 0x000fe40000000039 */
[----:B------:R-:W1:Y:S01]  /*2410*/  LDS.128 R12, [R3+0xce0] ;  /* 0x000ce000030c7984 */ /* 0x000e620000000c00 */
[----:B----4-:R-:W-:-:S03]  /*2420*/  FFMA R50, R28, R5, R17 ;  /* 0x000000051c327223 */ /* 0x010fc60000000011 */
[----:B------:R-:W2:Y:S01]  /*2430*/  LDS R4, [R3+0xcf0] ;  /* 0x000cf00003047984 */ /* 0x000ea20000000800 */
[C---:B------:R-:W-:Y:S01]  /*2440*/  FFMA R17, R5.reuse, R29, R36 ;  /* 0x0000001d05117223 */ /* 0x040fe20000000024 */
        /* <DEDUP_REMOVED lines=10> */
[C---:B0-----:R-:W-:Y:S01]  /*24f0*/  FFMA R28, R8.reuse, R28, R23 ;  /* 0x0000001c081c7223 */ /* 0x041fe20000000017 */
[C---:B------:R-:W-:Y:S01]  /*2500*/  FFMA R25, R8.reuse, R31, R22 ;  /* 0x0000001f08197223 */ /* 0x040fe20000000016 */
[C---:B------:R-:W-:Y:S01]  /*2510*/  FFMA R24, R8.reuse, R29, R18 ;  /* 0x0000001d08187223 */ /* 0x040fe20000000012 */
[----:B------:R-:W0:Y:S01]  /*2520*/  LDS.64 R22, [R3+0xd70] ;  /* 0x000d700003167984 */ /* 0x000e220000000a00 */
[----:B------:R-:W-:-:S03]  /*2530*/  FFMA R30, R8, R30, R19 ;  /* 0x0000001e081e7223 */ /* 0x000fc60000000013 */
[----:B------:R-:W4:Y:S01]  /*2540*/  LDS.64 R18, [R3+0xd68] ;  /* 0x000d680003127984 */ /* 0x000f220000000a00 */
[----:B------:R-:W-:Y:S01]  /*2550*/  FFMA R39, R39, R31, R38 ;  /* 0x0000001f27277223 */ /* 0x000fe20000000026 */
[----:B-1----:R-:W-:Y:S01]  /*2560*/  FFMA R49, R13, R9, R28 ;  /* 0x000000090d317223 */ /* 0x002fe2000000001c */
[C---:B------:R-:W-:Y:S01]  /*2570*/  FFMA R29, R9.reuse, R15, R30 ;  /* 0x0000000f091d7223 */ /* 0x040fe2000000001e */
[-C--:B------:R-:W-:Y:S01]  /*2580*/  FFMA R28, R6, R14.reuse, R17 ;  /* 0x0000000e061c7223 */ /* 0x080fe20000000011 */
        /* <DEDUP_REMOVED lines=8> */
[C---:B------:R-:W-:Y:S01]  /*2610*/  FFMA R9, R13.reuse, R6, R50 ;  /* 0x000000060d097223 */ /* 0x040fe20000000032 */
[----:B---3--:R-:W-:Y:S01]  /*2620*/  FFMA R53, R13, R32, R48 ;  /* 0x000000200d357223 */ /* 0x008fe20000000030 */
[----:B------:R-:W-:Y:S01]  /*2630*/  FFMA R36, R32, R14, R51 ;  /* 0x0000000e20247223 */ /* 0x000fe20000000033 */
[----:B------:R-:W-:Y:S01]  /*2640*/  FFMA R6, R4, R6, R5 ;  /* 0x0000000604067223 */ /* 0x000fe20000000005 */
[C---:B------:R-:W-:Y:S01]  /*2650*/  FFMA R51, R32.reuse, R15, R56 ;  /* 0x0000000f20337223 */ /* 0x040fe20000000038 */
[----:B------:R-:W-:Y:S01]  /*2660*/  FFMA R48, R32, R4, R39 ;  /* 0x0000000420307223 */ /* 0x000fe20000000027 */
[----:B------:R-:W2:Y:S04]  /*2670*/  LDS.128 R12, [R3+0xdf0] ;  /* 0x000df000030c7984 */ /* 0x000ea80000000c00 */
[----:B------:R-:W3:Y:S01]  /*2680*/  LDS R32, [R3+0xdec] ;  /* 0x000dec0003207984 */ /* 0x000ee20000000800 */
[----:B0-----:R-:W-:Y:S01]  /*2690*/  FFMA R61, R10, R23, R8 ;  /* 0x000000170a3d7223 */ /* 0x001fe20000000008 */
[----:B------:R-:W-:Y:S01]  /*26a0*/  FFMA R8, R22, R7, R55 ;  /* 0x0000000716087223 */ /* 0x000fe20000000037 */
[C---:B------:R-:W-:Y:S01]  /*26b0*/  FFMA R55, R7.reuse, R23, R6 ;  /* 0x0000001707377223 */ /* 0x040fe20000000006 */
[----:B----4-:R-:W-:Y:S01]  /*26c0*/  FFMA R9, R18, R7, R9 ;  /* 0x0000000712097223 */ /* 0x010fe20000000009 */
[----:B------:R-:W-:-:S02]  /*26d0*/  FFMA R59, R7, R19, R28 ;  /* 0x00000013073b7223 */ /* 0x000fc4000000001c */
[----:B------:R-:W0:Y:S01]  /*26e0*/  LDS.128 R4, [R45+0xf0] ;  /* 0x0000f0002d047984 */ /* 0x000e220000000c00 */
[-C--:B------:R-:W-:Y:S01]  /*26f0*/  FFMA R49, R18, R10.reuse, R49 ;  /* 0x0000000a12317223 */ /* 0x080fe20000000031 */
[----:B------:R-:W-:Y:S01]  /*2700*/  FFMA R39, R10, R19, R31 ;  /* 0x000000130a277223 */ /* 0x000fe2000000001f */
[----:B------:R-:W-:Y:S01]  /*2710*/  FFMA R38, R22, R10, R29 ;  /* 0x0000000a16267223 */ /* 0x000fe2000000001d */
[-C--:B------:R-:W-:Y:S01]  /*2720*/  FFMA R10, R19, R33.reuse, R36 ;  /* 0x00000021130a7223 */ /* 0x080fe20000000024 */
[-C--:B------:R-:W-:Y:S01]  /*2730*/  FFMA R53, R18, R33.reuse, R53 ;  /* 0x0000002112357223 */ /* 0x080fe20000000035 */
[----:B------:R-:W-:Y:S01]  /*2740*/  FFMA R50, R22, R33, R51 ;  /* 0x0000002116327223 */ /* 0x000fe20000000033 */
[----:B------:R-:W-:Y:S01]  /*2750*/  FFMA R33, R33, R23, R48 ;  /* 0x0000001721217223 */ /* 0x000fe20000000030 */
[----:B-1----:R-:W-:Y:S01]  /*2760*/  FFMA R37, R24, R19, R37 ;  /* 0x0000001318257223 */ /* 0x002fe20000000025 */
[----:B------:R-:W-:Y:S01]  /*2770*/  FFMA R36, R18, R24, R17 ;  /* 0x0000001812247223 */ /* 0x000fe20000000011 */
[C---:B------:R-:W-:Y:S01]  /*2780*/  FFMA R19, R24.reuse, R23, R30 ;  /* 0x0000001718137223 */ /* 0x040fe2000000001e */
[----:B------:R-:W-:Y:S01]  /*2790*/  FFMA R52, R24, R22, R57 ;  /* 0x0000001618347223 */ /* 0x000fe20000000039 */
[----:B------:R-:W1:Y:S01]  /*27a0*/  LDS.128 R28, [R3+0xe70] ;  /* 0x000e7000031c7984 */ /* 0x000e620000000c00 */
[C---:B--2---:R-:W-:Y:S01]  /*27b0*/  FFMA R22, R12.reuse, R11, R39 ;  /* 0x0000000b0c167223 */ /* 0x044fe20000000027 */
[----:B------:R-:W-:Y:S01]  /*27c0*/  FFMA R17, R11, R13, R38 ;  /* 0x0000000d0b117223 */ /* 0x000fe20000000026 */
[----:B------:R-:W-:Y:S01]  /*27d0*/  FFMA R48, R12, R25, R37 ;  /* 0x000000190c307223 */ /* 0x000fe20000000025 */
[C---:B------:R-:W-:Y:S01]  /*27e0*/  FFMA R15, R25.reuse, R13, R52 ;  /* 0x0000000d190f7223 */ /* 0x040fe20000000034 */
[C---:B---3--:R-:W-:Y:S01]  /*27f0*/  FFMA R23, R32.reuse, R25, R36 ;  /* 0x0000001920177223 */ /* 0x048fe20000000024 */
[----:B------:R-:W-:Y:S01]  /*2800*/  FFMA R52, R25, R14, R19 ;  /* 0x0000000e19347223 */ /* 0x000fe20000000013 */
[----:B------:R-:W2:Y:S01]  /*2810*/  LDS.128 R36, [R45+0x70] ;  /* 0x000070002d247984 */ /* 0x000ea20000000c00 */
[-C--:B------:R-:W-:Y:S01]  /*2820*/  FFMA R53, R32, R34.reuse, R53 ;  /* 0x0000002220357223 */ /* 0x080fe20000000035 */
[-C--:B------:R-:W-:Y:S01]  /*2830*/  FFMA R24, R12, R34.reuse, R10 ;  /* 0x000000220c187223 */ /* 0x080fe2000000000a */
[----:B------:R-:W-:Y:S01]  /*2840*/  FFMA R19, R13, R34, R50 ;  /* 0x000000220d137223 */ /* 0x000fe20000000032 */
[-C--:B------:R-:W-:Y:S01]  /*2850*/  FFMA R34, R34, R14.reuse, R33 ;  /* 0x0000000e22227223 */ /* 0x080fe20000000021 */
[----:B------:R-:W-:Y:S01]  /*2860*/  FFMA R18, R11, R14, R61 ;  /* 0x0000000e0b127223 */ /* 0x000fe2000000003d */
[C---:B------:R-:W-:Y:S01]  /*2870*/  FFMA R49, R32.reuse, R11, R49 ;  /* 0x0000000b20317223 */ /* 0x040fe20000000031 */
[----:B------:R-:W3:Y:S01]  /*2880*/  LDS R25, [R3+0xf00] ;  /* 0x000f000003197984 */ /* 0x000ee20000000800 */
[----:B0-----:R-:W-:Y:S01]  /*2890*/  FFMA R33, R32, R4, R9 ;  /* 0x0000000420217223 */ /* 0x001fe20000000009 */
[----:B------:R-:W-:-:S02]  /*28a0*/  FFMA R13, R4, R13, R8 ;  /* 0x0000000d040d7223 */ /* 0x000fc40000000008 */
[----:B------:R-:W0:Y:S01]  /*28b0*/  LDS.128 R8, [R3+0xef0] ;  /* 0x000ef00003087984 */ /* 0x000e220000000c00 */
[C---:B------:R-:W-:Y:S01]  /*28c0*/  FFMA R12, R4.reuse, R12, R59 ;  /* 0x0000000c040c7223 */ /* 0x040fe2000000003b */
[----:B------:R-:W-:Y:S01]  /*28d0*/  FFMA R56, R4, R14, R55 ;  /* 0x0000000e04387223 */ /* 0x000fe20000000037 */
[CC--:B-1----:R-:W-:Y:S01]  /*28e0*/  FFMA R32, R28.reuse, R26.reuse, R23 ;  /* 0x0000001a1c207223 */ /* 0x0c2fe20000000017 */
[----:B------:R-:W-:Y:S01]  /*28f0*/  FFMA R54, R28, R5, R33 ;  /* 0x000000051c367223 */ /* 0x000fe20000000021 */
[----:B------:R-:W-:Y:S01]  /*2900*/  FFMA R23, R29, R26, R48 ;  /* 0x0000001a1d177223 */ /* 0x000fe20000000030 */
[C---:B------:R-:W-:Y:S01]  /*2910*/  FFMA R33, R5.reuse, R29, R12 ;  /* 0x0000001d05217223 */ /* 0x040fe2000000000c */
[-C--:B------:R-:W-:Y:S01]  /*2920*/  FFMA R50, R5, R30.reuse, R13 ;  /* 0x0000001e05327223 */ /* 0x080fe2000000000d */
[C---:B------:R-:W-:Y:S01]  /*2930*/  FFMA R48, R26.reuse, R30, R15 ;  /* 0x0000001e1a307223 */ /* 0x040fe2000000000f */
[----:B------:R-:W-:Y:S01]  /*2940*/  FFMA R52, R26, R31, R52 ;  /* 0x0000001f1a347223 */ /* 0x000fe20000000034 */
[----:B------:R-:W1:Y:S01]  /*2950*/  LDS.128 R12, [R45+0x200] ;  /* 0x000200002d0c7984 */ /* 0x000e620000000c00 */
[----:B------:R-:W-:Y:S01]  /*2960*/  FFMA R51, R29, R35, R24 ;  /* 0x000000231d337223 */ /* 0x000fe20000000018 */
[----:B------:R-:W-:Y:S01]  /*2970*/  FFMA R56, R5, R31, R56 ;  /* 0x0000001f05387223 */ /* 0x000fe20000000038 */
[-C--:B------:R-:W-:Y:S01]  /*2980*/  FFMA R26, R28, R35.reuse, R53 ;  /* 0x000000231c1a7223 */ /* 0x080fe20000000035 */
[----:B------:R-:W-:Y:S01]  /*2990*/  FFMA R24, R30, R35, R19 ;  /* 0x000000231e187223 */ /* 0x000fe20000000013 */
[C---:B--2---:R-:W-:Y:S01]  /*29a0*/  FFMA R28, R36.reuse, R28, R49 ;  /* 0x0000001c241c7223 */ /* 0x044fe20000000031 */
[C---:B------:R-:W-:Y:S01]  /*29b0*/  FFMA R22, R36.reuse, R29, R22 ;  /* 0x0000001d24167223 */ /* 0x040fe20000000016 */
[----:B------:R-:W2:Y:S01]  /*29c0*/  LDS.64 R4, [R3+0xf78] ;  /* 0x000f780003047984 */ /* 0x000ea20000000a00 */
[C---:B------:R-:W-:Y:S01]  /*29d0*/  FFMA R30, R36.reuse, R30, R17 ;  /* 0x0000001e241e7223 */ /* 0x040fe20000000011 */
[----:B------:R-:W-:-:S02]  /*29e0*/  FFMA R36, R36, R31, R18 ;  /* 0x0000001f24247223 */ /* 0x000fc40000000012 */
[----:B------:R-:W4:Y:S01]  /*29f0*/  LDS.64 R18, [R3+0xf80] ;  /* 0x000f800003127984 */ /* 0x000f220000000a00 */
[----:B------:R-:W-:Y:S01]  /*2a00*/  FFMA R34, R35, R31, R34 ;  /* 0x0000001f23227223 */ /* 0x000fe20000000022 */
[-C--:B---3--:R-:W-:Y:S01]  /*2a10*/  FFMA R53, R25, R37.reuse, R36 ;  /* 0x0000002519357223 */ /* 0x088fe20000000024 */
[----:B0-----:R-:W-:Y:S01]  /*2a20*/  FFMA R49, R9, R37, R28 ;  /* 0x0000002509317223 */ /* 0x001fe2000000001c */
[C---:B------:R-:W-:Y:S01]  /*2a30*/  FFMA R17, R37.reuse, R10, R22 ;  /* 0x0000000a25117223 */ /* 0x040fe20000000016 */
[-C--:B------:R-:W-:Y:S02]  /*2a40*/  FFMA R35, R37, R11.reuse, R30 ;  /* 0x0000000b25237223 */ /* 0x080fe4000000001e */
[----:B------:R-:W0:Y:S04]  /*2a50*/  LDS R37, [R3+0xffc] ;  /* 0x000ffc0003257984 */ /* 0x000e280000000800 */
[----:B------:R-:W3:Y:S01]  /*2a60*/  LDS.128 R28, [R3+0x1000] ;  /* 0x00100000031c7984 */ /* 0x000ee20000000c00 */
[----:B------:R-:W-:Y:S01]  /*2a70*/  UIADD3 UR4, UPT, UPT, UR4, 0x10000, URZ ;  /* 0x0001000004047890 */ /* 0x000fe2000fffe0ff */
[----:B------:R-:W-:Y:S01]  /*2a80*/  FFMA R54, R9, R6, R54 ;  /* 0x0000000609367223 */ /* 0x000fe20000000036 */
[C---:B------:R-:W-:Y:S01]  /*2a90*/  FFMA R8, R6.reuse, R10, R33 ;  /* 0x0000000a06087223 */ /* 0x040fe20000000021 */
[----:B------:R-:W-:Y:S01]  /*2aa0*/  FFMA R50, R6, R11, R50 ;  /* 0x0000000b06327223 */ /* 0x000fe20000000032 */
[----:B------:R-:W-:Y:S01]  /*2ab0*/  FFMA R56, R25, R6, R56 ;  /* 0x0000000619387223 */ /* 0x000fe20000000038 */
[----:B------:R-:W-:Y:S01]  /*2ac0*/  UISETP.NE.AND UP0, UPT, UR4, 0x801000, UPT ;  /* 0x008010000400788c */ /* 0x000fe2000bf05270 */
[-C--:B------:R-:W-:Y:S01]  /*2ad0*/  FFMA R6, R10, R27.reuse, R23 ;  /* 0x0000001b0a067223 */ /* 0x080fe20000000017 */
[----:B------:R-:W-:Y:S01]  /*2ae0*/  FFMA R33, R9, R27, R32 ;  /* 0x0000001b09217223 */ /* 0x000fe20000000020 */
[-C--:B-1----:R-:W-:Y:S01]  /*2af0*/  FFMA R15, R27, R11.reuse, R48 ;  /* 0x0000000b1b0f7223 */ /* 0x082fe20000000030 */
[----:B------:R-:W-:Y:S01]  /*2b00*/  FFMA R26, R9, R12, R26 ;  /* 0x0000000c091a7223 */ /* 0x000fe2000000001a */
[C---:B------:R-:W-:Y:S01]  /*2b10*/  FFMA R10, R12.reuse, R10, R51 ;  /* 0x0000000a0c0a7223 */ /* 0x040fe20000000033 */
[C---:B------:R-:W-:Y:S01]  /*2b20*/  FFMA R24, R12.reuse, R11, R24 ;  /* 0x0000000b0c187223 */ /* 0x040fe20000000018 */
[----:B------:R-:W-:Y:S01]  /*2b30*/  FFMA R27, R25, R27, R52 ;  /* 0x0000001b191b7223 */ /* 0x000fe20000000034 */
[----:B------:R-:W-:Y:S01]  /*2b40*/  FFMA R34, R12, R25, R34 ;  /* 0x000000190c227223 */ /* 0x000fe20000000022 */
[----:B--2---:R-:W-:Y:S01]  /*2b50*/  FFMA R48, R4, R38, R49 ;  /* 0x0000002604307223 */ /* 0x004fe20000000031 */
[-C--:B------:R-:W-:Y:S01]  /*2b60*/  FFMA R17, R38, R5.reuse, R17 ;  /* 0x0000000526117223 */ /* 0x080fe20000000011 */
[----:B------:R-:W-:Y:S01]  /*2b70*/  FFMA R9, R7, R5, R8 ;  /* 0x0000000507097223 */ /* 0x000fe20000000008 */
[CC--:B------:R-:W-:Y:S01]  /*2b80*/  FFMA R49, R5.reuse, R20.reuse, R6 ;  /* 0x0000001405317223 */ /* 0x0c0fe20000000006 */
[C---:B------:R-:W-:Y:S01]  /*2b90*/  FFMA R11, R4.reuse, R7, R54 ;  /* 0x00000007040b7223 */ /* 0x040fe20000000036 */
[C---:B------:R-:W-:Y:S01]  /*2ba0*/  FFMA R12, R4.reuse, R20, R33 ;  /* 0x00000014040c7223 */ /* 0x040fe20000000021 */
[-C--:B------:R-:W-:Y:S01]  /*2bb0*/  FFMA R23, R4, R13.reuse, R26 ;  /* 0x0000000d04177223 */ /* 0x080fe2000000001a */
[----:B------:R-:W-:Y:S01]  /*2bc0*/  FFMA R5, R5, R13, R10 ;  /* 0x0000000d05057223 */ /* 0x000fe2000000000a */
[----:B----4-:R-:W-:Y:S01]  /*2bd0*/  FFMA R52, R18, R38, R35 ;  /* 0x0000002612347223 */ /* 0x010fe20000000023 */
[----:B------:R-:W-:Y:S01]  /*2be0*/  FFMA R25, R38, R19, R53 ;  /* 0x0000001326197223 */ /* 0x000fe20000000035 */
[C---:B------:R-:W-:Y:S01]  /*2bf0*/  FFMA R55, R18.reuse, R7, R50 ;  /* 0x0000000712377223 */ /* 0x040fe20000000032 */
[C---:B------:R-:W-:Y:S01]  /*2c00*/  FFMA R24, R18.reuse, R13, R24 ;  /* 0x0000000d12187223 */ /* 0x040fe20000000018 */
[-C--:B------:R-:W-:Y:S01]  /*2c10*/  FFMA R7, R7, R19.reuse, R56 ;  /* 0x0000001307077223 */ /* 0x080fe20000000038 */
[----:B------:R-:W-:Y:S01]  /*2c20*/  FFMA R4, R18, R20, R15 ;  /* 0x0000001412047223 */ /* 0x000fe2000000000f */
[-C--:B------:R-:W-:Y:S01]  /*2c30*/  FFMA R27, R20, R19.reuse, R27 ;  /* 0x00000013141b7223 */ /* 0x080fe2000000001b */
[----:B------:R-:W-:Y:S01]  /*2c40*/  FFMA R13, R13, R19, R34 ;  /* 0x000000130d0d7223 */ /* 0x000fe20000000022 */
[----:B------:R-:W-:Y:S01]  /*2c50*/  IADD3 R2, PT, PT, R2, 0x10000, RZ ;  /* 0x0001000002027810 */ /* 0x000fe20007ffe0ff */
[C---:B0-----:R-:W-:Y:S01]  /*2c60*/  FFMA R48, R37.reuse, R39, R48 ;  /* 0x0000002725307223 */ /* 0x041fe20000000030 */
[C---:B------:R-:W-:Y:S01]  /*2c70*/  FFMA R54, R37.reuse, R16, R11 ;  /* 0x0000001025367223 */ /* 0x040fe2000000000b */
[C---:B------:R-:W-:Y:S01]  /*2c80*/  FFMA R53, R37.reuse, R21, R12 ;  /* 0x0000001525357223 */ /* 0x040fe2000000000c */
[----:B------:R-:W-:Y:S01]  /*2c90*/  FFMA R37, R37, R14, R23 ;  /* 0x0000000e25257223 */ /* 0x000fe20000000017 */
[C---:B---3--:R-:W-:Y:S01]  /*2ca0*/  FFMA R50, R28.reuse, R39, R17 ;  /* 0x000000271c327223 */ /* 0x048fe20000000011 */
[CC--:B------:R-:W-:Y:S01]  /*2cb0*/  FFMA R52, R39.reuse, R29.reuse, R52 ;  /* 0x0000001d27347223 */ /* 0x0c0fe20000000034 */
[----:B------:R-:W-:Y:S01]  /*2cc0*/  FFMA R58, R39, R30, R25 ;  /* 0x0000001e273a7223 */ /* 0x000fe20000000019 */
[----:B------:R-:W-:Y:S01]  /*2cd0*/  FFMA R60, R28, R16, R9 ;  /* 0x000000101c3c7223 */ /* 0x000fe20000000009 */
[C---:B------:R-:W-:Y:S01]  /*2ce0*/  FFMA R55, R16.reuse, R29, R55 ;  /* 0x0000001d10377223 */ /* 0x040fe20000000037 */
[-C--:B------:R-:W-:Y:S01]  /*2cf0*/  FFMA R57, R16, R30.reuse, R7 ;  /* 0x0000001e10397223 */ /* 0x080fe20000000007 */
[C---:B------:R-:W-:Y:S01]  /*2d00*/  FFMA R49, R28.reuse, R21, R49 ;  /* 0x000000151c317223 */ /* 0x040fe20000000031 */
[C---:B------:R-:W-:Y:S01]  /*2d10*/  FFMA R39, R21.reuse, R29, R4 ;  /* 0x0000001d15277223 */ /* 0x040fe20000000004 */
[----:B------:R-:W-:Y:S01]  /*2d20*/  FFMA R36, R21, R30, R27 ;  /* 0x0000001e15247223 */ /* 0x000fe2000000001b */
[-C--:B------:R-:W-:Y:S01]  /*2d30*/  FFMA R38, R28, R14.reuse, R5 ;  /* 0x0000000e1c267223 */ /* 0x080fe20000000005 */
[----:B------:R-:W-:Y:S01]  /*2d40*/  FFMA R51, R29, R14, R24 ;  /* 0x0000000e1d337223 */ /* 0x000fe20000000018 */
[----:B------:R-:W-:Y:S01]  /*2d50*/  FFMA R56, R14, R30, R13 ;  /* 0x0000001e0e387223 */ /* 0x000fe2000000000d */
[----:B------:R-:W-:Y:S01]  /*2d60*/  IADD3 R40, PT, PT, R40, 0x20, RZ ;  /* 0x0000002028287810 */ /* 0x000fe20007ffe0ff */
[----:B------:R-:W-:Y:S06]  /*2d70*/  BAR.SYNC.DEFER_BLOCKING 0x0 ;  /* 0x0000000000007b1d */ /* 0x000fec0000010000 */
[----:B------:R-:W-:Y:S05]  /*2d80*/  BRA.U UP0, `(.L_x_0) ;  /* 0xffffffd500447547 */ /* 0x000fea000b83ffff */
[----:B------:R-:W0:Y:S01]  /*2d90*/  LDC.64 R2, c[0x0][0x390] ;  /* 0x0000e400ff027b82 */ /* 0x000e220000000a00 */
[C---:B------:R-:W-:Y:S02]  /*2da0*/  ISETP.GE.AND P5, PT, R47.reuse, UR5, PT ;  /* 0x000000052f007c0c */ /* 0x040fe4000bfa6270 */
[----:B------:R-:W-:Y:S02]  /*2db0*/  LEA R5, R47, R46, 0xb ;  /* 0x0000002e2f057211 */ /* 0x000fe400078e58ff */
[C---:B------:R-:W-:Y:S02]  /*2dc0*/  ISETP.GT.U32.OR P1, PT, R46.reuse, 0x7ff, P5 ;  /* 0x000007ff2e00780c */ /* 0x040fe40002f24470 */
[C---:B------:R-:W-:Y:S02]  /*2dd0*/  ISETP.GT.U32.OR P5, PT, R46.reuse, 0x7fe, P5 ;  /* 0x000007fe2e00780c */ /* 0x040fe40002fa4470 */
[C---:B------:R-:W-:Y:S02]  /*2de0*/  ISETP.GT.U32.AND P2, PT, R46.reuse, 0x7fd, PT ;  /* 0x000007fd2e00780c */ /* 0x040fe40003f44070 */
[----:B------:R-:W-:-:S02]  /*2df0*/  ISETP.GT.U32.AND P0, PT, R46, 0x7fc, PT ;  /* 0x000007fc2e00780c */ /* 0x000fc40003f04070 */
[C---:B------:R-:W-:Y:S02]  /*2e00*/  ISETP.GE.OR P3, PT, R47.reuse, UR5, P2 ;  /* 0x000000052f007c0c */ /* 0x040fe40009766670 */
[----:B------:R-:W-:Y:S02]  /*2e10*/  ISETP.GE.OR P4, PT, R47, UR5, P0 ;  /* 0x000000052f007c0c */ /* 0x000fe40008786670 */
[C---:B------:R-:W-:Y:S02]  /*2e20*/  ISETP.GE.OR P6, PT, R43.reuse, UR5, P2 ;  /* 0x000000052b007c0c */ /* 0x040fe400097c6670 */
[-C--:B------:R-:W-:Y:S02]  /*2e30*/  LEA R7, R43, R46.reuse, 0xb ;  /* 0x0000002e2b077211 */ /* 0x080fe400078e58ff */
[----:B------:R-:W-:Y:S01]  /*2e40*/  LEA R9, R42, R46, 0xb ;  /* 0x0000002e2a097211 */ /* 0x000fe200078e58ff */
[----:B0-----:R-:W-:-:S04]  /*2e50*/  IMAD.WIDE.U32 R4, R5, 0x4, R2 ;  /* 0x0000000405047825 */ /* 0x001fc800078e0002 */
[--C-:B------:R-:W-:Y:S01]  /*2e60*/  IMAD.WIDE.U32 R6, R7, 0x4, R2.reuse ;  /* 0x0000000407067825 */ /* 0x100fe200078e0002 */
[----:B------:R-:W-:Y:S01]  /*2e70*/  @!P1 STG.E desc[UR6][R4.64], R48 ;  /* 0x0000003004009986 */ /* 0x000fe2000c101906 */
[----:B------:R-:W-:Y:S02]  /*2e80*/  ISETP.GT.U32.AND P1, PT, R46, 0x7ff, PT ;  /* 0x000007ff2e00780c */ /* 0x000fe40003f24070 */
[----:B------:R-:W-:Y:S01]  /*2e90*/  IMAD.WIDE.U32 R8, R9, 0x4, R2 ;  /* 0x0000000409087825 */ /* 0x000fe200078e0002 */
[----:B------:R-:W-:Y:S01]  /*2ea0*/  @!P5 STG.E desc[UR6][R4.64+0x4], R50 ;  /* 0x000004320400d986 */ /* 0x000fe2000c101906 */
[----:B------:R-:W-:-:S03]  /*2eb0*/  ISETP.GE.OR P5, PT, R43, UR5, P1 ;  /* 0x000000052b007c0c */ /* 0x000fc60008fa6670 */
[----:B------:R-:W-:Y:S01]  /*2ec0*/  @!P3 STG.E desc[UR6][R4.64+0x8], R52 ;  /* 0x000008340400b986 */ /* 0x000fe2000c101906 */
[----:B------:R-:W-:-:S03]  /*2ed0*/  ISETP.GT.U32.AND P3, PT, R46, 0x7fe, PT ;  /* 0x000007fe2e00780c */ /* 0x000fc60003f64070 */
[----:B------:R0:W-:Y:S01]  /*2ee0*/  @!P4 STG.E desc[UR6][R4.64+0xc], R58 ;  /* 0x00000c3a0400c986 */ /* 0x0001e2000c101906 */
[----:B------:R-:W-:-:S03]  /*2ef0*/  ISETP.GE.OR P4, PT, R43, UR5, P3 ;  /* 0x000000052b007c0c */ /* 0x000fc60009f86670 */
[----:B------:R1:W-:Y:S01]  /*2f00*/  @!P6 STG.E desc[UR6][R6.64+0x8], R55 ;  /* 0x000008370600e986 */ /* 0x0003e2000c101906 */
[----:B------:R-:W-:-:S03]  /*2f10*/  ISETP.GE.OR P6, PT, R43, UR5, P0 ;  /* 0x000000052b007c0c */ /* 0x000fc600087c6670 */
[----:B------:R1:W-:Y:S01]  /*2f20*/  @!P5 STG.E desc[UR6][R6.64], R54 ;  /* 0x000000360600d986 */ /* 0x0003e2000c101906 */
[C---:B------:R-:W-:Y:S02]  /*2f30*/  ISETP.GE.OR P5, PT, R42.reuse, UR5, P1 ;  /* 0x000000052a007c0c */ /* 0x040fe40008fa6670 */
[C---:B------:R-:W-:Y:S02]  /*2f40*/  ISETP.GE.OR P1, PT, R41.reuse, UR5, P1 ;  /* 0x0000000529007c0c */ /* 0x040fe40008f26670 */
[C---:B0-----:R-:W-:Y:S01]  /*2f50*/  LEA R5, R41.reuse, R46, 0xb ;  /* 0x0000002e29057211 */ /* 0x041fe200078e58ff */
[----:B------:R1:W-:Y:S01]  /*2f60*/  @!P4 STG.E desc[UR6][R6.64+0x4], R60 ;  /* 0x0000043c0600c986 */ /* 0x0003e2000c101906 */
[C---:B------:R-:W-:Y:S02]  /*2f70*/  ISETP.GE.OR P4, PT, R42.reuse, UR5, P3 ;  /* 0x000000052a007c0c */ /* 0x040fe40009f86670 */
[----:B------:R-:W-:Y:S01]  /*2f80*/  ISETP.GE.OR P3, PT, R41, UR5, P3 ;  /* 0x0000000529007c0c */ /* 0x000fe20009f66670 */
[----:B------:R1:W-:Y:S01]  /*2f90*/  @!P6 STG.E desc[UR6][R6.64+0xc], R57 ;  /* 0x00000c390600e986 */ /* 0x0003e2000c101906 */
[C---:B------:R-:W-:Y:S01]  /*2fa0*/  ISETP.GE.OR P6, PT, R42.reuse, UR5, P2 ;  /* 0x000000052a007c0c */ /* 0x040fe200097c6670 */
[----:B------:R-:W-:Y:S01]  /*2fb0*/  IMAD.WIDE.U32 R2, R5, 0x4, R2 ;  /* 0x0000000405027825 */ /* 0x000fe200078e0002 */
[----:B------:R-:W-:Y:S01]  /*2fc0*/  ISETP.GE.OR P2, PT, R41, UR5, P2 ;  /* 0x0000000529007c0c */ /* 0x000fe20009746670 */
[----:B------:R1:W-:Y:S01]  /*2fd0*/  @!P5 STG.E desc[UR6][R8.64], R53 ;  /* 0x000000350800d986 */ /* 0x0003e2000c101906 */
[----:B------:R-:W-:-:S02]  /*2fe0*/  ISETP.GE.OR P5, PT, R42, UR5, P0 ;  /* 0x000000052a007c0c */ /* 0x000fc400087a6670 */
[----:B------:R-:W-:-:S03]  /*2ff0*/  ISETP.GE.OR P0, PT, R41, UR5, P0 ;  /* 0x0000000529007c0c */ /* 0x000fc60008706670 */
[----:B------:R1:W-:Y:S04]  /*3000*/  @!P4 STG.E desc[UR6][R8.64+0x4], R49 ;  /* 0x000004310800c986 */ /* 0x0003e8000c101906 */
[----:B------:R1:W-:Y:S04]  /*3010*/  @!P6 STG.E desc[UR6][R8.64+0x8], R39 ;  /* 0x000008270800e986 */ /* 0x0003e8000c101906 */
[----:B------:R1:W-:Y:S04]  /*3020*/  @!P5 STG.E desc[UR6][R8.64+0xc], R36 ;  /* 0x00000c240800d986 */ /* 0x0003e8000c101906 */
[----:B------:R1:W-:Y:S04]  /*3030*/  @!P1 STG.E desc[UR6][R2.64], R37 ;  /* 0x0000002502009986 */ /* 0x0003e8000c101906 */
[----:B------:R1:W-:Y:S04]  /*3040*/  @!P3 STG.E desc[UR6][R2.64+0x4], R38 ;  /* 0x000004260200b986 */ /* 0x0003e8000c101906 */
[----:B------:R1:W-:Y:S01]  /*3050*/  @!P2 STG.E desc[UR6][R2.64+0x8], R51 ;  /* 0x000008330200a986 */ /* 0x0003e2000c101906 */
[----:B------:R-:W-:Y:S05]  /*3060*/  @P0 EXIT ;  /* 0x000000000000094d */ /* 0x000fea0003800000 */
[----:B------:R-:W-:Y:S01]  /*3070*/  STG.E desc[UR6][R2.64+0xc], R56 ;  /* 0x00000c3802007986 */ /* 0x000fe2000c101906 */
[----:B------:R-:W-:Y:S05]  /*3080*/  EXIT ;  /* 0x000000000000794d */ /* 0x000fea0003800000 */
.L_x_1:
[----:B------:R-:W-:-:S00]  /*3090*/  BRA `(.L_x_1) ;  /* 0xfffffffc00fc7947 */ /* 0x000fc0000383ffff */
[----:B------:R-:W-:-:S00]  /*30a0*/  NOP ;  /* 0x0000000000007918 */ /* 0x000fc00000000000 */
        /* <DEDUP_REMOVED lines=13> */
.L_x_2:


//--------------------- .nv.shared._Z28Matrix_Multiplication_KernelPKfS0_Pfi --------------------------
	.section	.nv.shared._Z28Matrix_Multiplication_KernelPKfS0_Pfi,"aw",@nobits
	.sectionflags	@""
	.align	4
.nv.shared._Z28Matrix_Multiplication_KernelPKfS0_Pfi:
	.zero		9472


//--------------------- .nv.shared.reserved.0     --------------------------
	.section	.nv.shared.reserved.0,"aw",@nobits
	.weak		__nv_reservedSMEM_offset_0_alias
	.size		__nv_reservedSMEM_offset_0_alias, 0, 64
	.other		__nv_reservedSMEM_offset_0_alias,@"STO_CUDA_RESERVED_SHARED STV_DEFAULT"
__nv_reservedSMEM_offset_0_alias:
	.zero		0
	.zero		64


//--------------------- .nv.constant0._Z28Matrix_Multiplication_KernelPKfS0_Pfi --------------------------
	.section	.nv.constant0._Z28Matrix_Multiplication_KernelPKfS0_Pfi,"a",@progbits
	.sectionflags	@""
	.align	4
.nv.constant0._Z28Matrix_Multiplication_KernelPKfS0_Pfi:
	.zero		924


//--------------------- SYMBOLS --------------------------

	.type		.nv.reservedSmem.offset0,@object
	.size		.nv.reservedSmem.offset0,0x4
	.type		.nv.reservedSmem.cap,@object
	.size		.nv.reservedSmem.cap,0x4
